// auto-generated by cutlass_sweep.conv — config: {"arch": "sm_90", "cluster_m": 2, "cluster_n": 1, "conv_kind": "fprop", "dtype": "e4m3", "ndim": 2, "tile_k": 64, "tile_m": 256, "tile_n": 64}
#include "cutlass/cutlass.h"
#include "cute/tensor.hpp"
#include "cutlass/kernel_hardware_info.hpp"
#include "cutlass/conv/convolution.h"
#include "cutlass/conv/dispatch_policy.hpp"
#include "cutlass/conv/collective/collective_builder.hpp"
#include "cutlass/conv/kernel/conv_universal.hpp"
#include "cutlass/conv/device/conv_universal_adapter.hpp"
#include "cutlass/epilogue/collective/collective_builder.hpp"

using namespace cute;
using Elem = cutlass::float_e4m3_t;
using Acc  = float;
using LayoutAB = cutlass::layout::TensorNHWC;
using LayoutC  = cutlass::layout::TensorNHWC;
constexpr auto ConvOp = cutlass::conv::Operator::kFprop;
using TileShape    = Shape<_256, _64, Shape<_64>>;
using ClusterShape = Shape<_2, _1, _1>;

using CollectiveEpilogue = typename cutlass::epilogue::collective::CollectiveBuilder<
    cutlass::arch::Sm90, cutlass::arch::OpClassTensorOp,
    TileShape, ClusterShape,
    cutlass::epilogue::collective::EpilogueTileAuto,
    Acc, Acc,
    Elem, LayoutC, 128 / cutlass::sizeof_bits<Elem>::value,
    Elem, LayoutC, 128 / cutlass::sizeof_bits<Elem>::value,
    cutlass::epilogue::collective::EpilogueScheduleAuto
  >::CollectiveOp;

using CollectiveMainloop = typename cutlass::conv::collective::CollectiveBuilder<
    cutlass::arch::Sm90, cutlass::arch::OpClassTensorOp, ConvOp,
    Elem, LayoutAB, 128 / cutlass::sizeof_bits<Elem>::value,
    Elem, LayoutAB, 128 / cutlass::sizeof_bits<Elem>::value,
    Acc,
    TileShape, ClusterShape,
    cutlass::conv::collective::StageCountAutoCarveout<
        static_cast<int>(sizeof(typename CollectiveEpilogue::SharedStorage))>,
    cutlass::conv::collective::KernelScheduleAuto
  >::CollectiveOp;

using ProblemShape = cutlass::conv::ConvProblemShape<
    ConvOp, CollectiveMainloop::DispatchPolicy::NumSpatialDimensions>;
using ConvKernel = cutlass::conv::kernel::ConvUniversal<
    ProblemShape, CollectiveMainloop, CollectiveEpilogue>;
using Conv = cutlass::conv::device::ConvUniversalAdapter<ConvKernel>;

auto* _anchor = &cutlass::device_kernel<ConvKernel>;


// ===== COMPILED SASS (sm_90a) =====

	.target	sm_90a

	.elftype	@"ET_EXEC"


//--------------------- .note.nv.tkinfo           --------------------------
	.section	.note.nv.tkinfo,"",@"SHT_NOTE"
	.sectionflags	@"SHF_NOTE_NV_TKINFO"
	.tkinfo
        /*0018*/ 	.word	0x00000002
        /*0030*/ 	.string	""
        /*0030*/ 	.string	"ptxas"
        /*0030*/ 	.string	"Cuda compilation tools, release 13.0, V13.0.88"
        /*0030*/ 	.string	"Build cuda_13.0.r13.0/compiler.36424714_0"
        /*0030*/ 	.string	"-arch sm_90a -m 64 "



//--------------------- .note.nv.cuinfo           --------------------------
	.section	.note.nv.cuinfo,"",@"SHT_NOTE"
	.sectionflags	@"SHF_NOTE_NV_CUINFO"
        /*0018*/ 	.short	0x0002
        /*001a*/ 	.short	0x005a
        /*001c*/ 	.short	0x0082
	.zero		2


//--------------------- .nv.info                  --------------------------
	.section	.nv.info,"",@"SHT_CUDA_INFO"
	.align	4


	//----- nvinfo : EIATTR_REGCOUNT
	.align		4
        /*0000*/ 	.byte	0x04, 0x2f
        /*0002*/ 	.short	(.L_12 - .L_11)
	.align		4
.L_11:
        /*0004*/ 	.word	index@(_ZN7cutlass13device_kernelINS_4conv6kernel13ConvUniversalINS1_16ConvProblemShapeILNS1_8OperatorE0ELi2EEENS1_10collective14CollectiveConvINS1_46MainloopSm90TmaGmmaWarpSpecializedImplicitGemmILS5_0ELi11ELi2EN4cute5tupleIJNSA_1CILi2EEENSC_ILi1EEESE_EEENS1_36KernelImplicitTmaWarpSpecializedSm90ELi1EEENSB_IJNSC_ILi256EEENSC_ILi64EEENSB_IJSJ_EEEEEENS_12float_e4m3_tESM_NSA_8TiledMMAINSA_8MMA_AtomIJNSA_4SM904GMMA30MMA_64x64x32_F32E4M3E4M3_SS_TNILNSQ_7ScaleInE1ELSS_1EEEEEENSA_6LayoutINSB_IJSE_SE_SE_EEENSB_IJNSC_ILi0EEESX_SX_EEEEENSB_IJNSA_10UnderscoreES10_S10_EEEEENS7_6detail26Sm90ImplicitGemmTileTraitsINSA_20SM90_TMA_LOAD_IM2COLENSA_14ComposedLayoutINSA_7SwizzleILi2ELi4ELi3EEENSA_18smem_ptr_flag_bitsILi8EEENSV_INSB_IJNSB_IJNSC_ILi8EEENSC_ILi32EEEEEENSB_IJSJ_SE_EEENSB_IJSE_NSC_ILi11EEEEEEEEENSB_IJNSB_IJSJ_NSC_ILi512EEEEEENSB_IJSE_SX_EEENSB_IJSX_NSC_ILi16384EEEEEEEEEEEEEvEENS14_INSA_23SM90_TMA_LOAD_MULTICASTENS16_IS18_S1A_NSV_INSB_IJNSB_IJS1B_S1B_EEES1E_S1G_EEENSB_IJS1J_S1K_NSB_IJSX_NSC_ILi4096EEEEEEEEEEEEEvEEEENS_8epilogue10collective6detail29Sm90TmaWarpSpecializedAdapterINS22_15DefaultEpilogueISM_NSB_IJNSB_IJlllEEESE_SX_EEES27_NS21_6thread17LinearCombinationISM_Li1EffLNS28_9ScaleType4KindE0ELNS_15FloatRoundStyleE2ESM_EENS_4gemm15EpilogueDefaultEEEEEvvEEEEvNT_6ParamsE)
        /*0008*/ 	.word	0x000000fa


	//----- nvinfo : EIATTR_FRAME_SIZE
	.align		4
.L_12:
        /*000c*/ 	.byte	0x04, 0x11
        /*000e*/ 	.short	(.L_14 - .L_13)
	.align		4
.L_13:
        /*0010*/ 	.word	index@(_ZN7cutlass13device_kernelINS_4conv6kernel13ConvUniversalINS1_16ConvProblemShapeILNS1_8OperatorE0ELi2EEENS1_10collective14CollectiveConvINS1_46MainloopSm90TmaGmmaWarpSpecializedImplicitGemmILS5_0ELi11ELi2EN4cute5tupleIJNSA_1CILi2EEENSC_ILi1EEESE_EEENS1_36KernelImplicitTmaWarpSpecializedSm90ELi1EEENSB_IJNSC_ILi256EEENSC_ILi64EEENSB_IJSJ_EEEEEENS_12float_e4m3_tESM_NSA_8TiledMMAINSA_8MMA_AtomIJNSA_4SM904GMMA30MMA_64x64x32_F32E4M3E4M3_SS_TNILNSQ_7ScaleInE1ELSS_1EEEEEENSA_6LayoutINSB_IJSE_SE_SE_EEENSB_IJNSC_ILi0EEESX_SX_EEEEENSB_IJNSA_10UnderscoreES10_S10_EEEEENS7_6detail26Sm90ImplicitGemmTileTraitsINSA_20SM90_TMA_LOAD_IM2COLENSA_14ComposedLayoutINSA_7SwizzleILi2ELi4ELi3EEENSA_18smem_ptr_flag_bitsILi8EEENSV_INSB_IJNSB_IJNSC_ILi8EEENSC_ILi32EEEEEENSB_IJSJ_SE_EEENSB_IJSE_NSC_ILi11EEEEEEEEENSB_IJNSB_IJSJ_NSC_ILi512EEEEEENSB_IJSE_SX_EEENSB_IJSX_NSC_ILi16384EEEEEEEEEEEEEvEENS14_INSA_23SM90_TMA_LOAD_MULTICASTENS16_IS18_S1A_NSV_INSB_IJNSB_IJS1B_S1B_EEES1E_S1G_EEENSB_IJS1J_S1K_NSB_IJSX_NSC_ILi4096EEEEEEEEEEEEEvEEEENS_8epilogue10collective6detail29Sm90TmaWarpSpecializedAdapterINS22_15DefaultEpilogueISM_NSB_IJNSB_IJlllEEESE_SX_EEES27_NS21_6thread17LinearCombinationISM_Li1EffLNS28_9ScaleType4KindE0ELNS_15FloatRoundStyleE2ESM_EENS_4gemm15EpilogueDefaultEEEEEvvEEEEvNT_6ParamsE)
        /*0014*/ 	.word	0x00000000


	//----- nvinfo : EIATTR_MIN_STACK_SIZE
	.align		4
.L_14:
        /*0018*/ 	.byte	0x04, 0x12
        /*001a*/ 	.short	(.L_16 - .L_15)
	.align		4
.L_15:
        /*001c*/ 	.word	index@(_ZN7cutlass13device_kernelINS_4conv6kernel13ConvUniversalINS1_16ConvProblemShapeILNS1_8OperatorE0ELi2EEENS1_10collective14CollectiveConvINS1_46MainloopSm90TmaGmmaWarpSpecializedImplicitGemmILS5_0ELi11ELi2EN4cute5tupleIJNSA_1CILi2EEENSC_ILi1EEESE_EEENS1_36KernelImplicitTmaWarpSpecializedSm90ELi1EEENSB_IJNSC_ILi256EEENSC_ILi64EEENSB_IJSJ_EEEEEENS_12float_e4m3_tESM_NSA_8TiledMMAINSA_8MMA_AtomIJNSA_4SM904GMMA30MMA_64x64x32_F32E4M3E4M3_SS_TNILNSQ_7ScaleInE1ELSS_1EEEEEENSA_6LayoutINSB_IJSE_SE_SE_EEENSB_IJNSC_ILi0EEESX_SX_EEEEENSB_IJNSA_10UnderscoreES10_S10_EEEEENS7_6detail26Sm90ImplicitGemmTileTraitsINSA_20SM90_TMA_LOAD_IM2COLENSA_14ComposedLayoutINSA_7SwizzleILi2ELi4ELi3EEENSA_18smem_ptr_flag_bitsILi8EEENSV_INSB_IJNSB_IJNSC_ILi8EEENSC_ILi32EEEEEENSB_IJSJ_SE_EEENSB_IJSE_NSC_ILi11EEEEEEEEENSB_IJNSB_IJSJ_NSC_ILi512EEEEEENSB_IJSE_SX_EEENSB_IJSX_NSC_ILi16384EEEEEEEEEEEEEvEENS14_INSA_23SM90_TMA_LOAD_MULTICASTENS16_IS18_S1A_NSV_INSB_IJNSB_IJS1B_S1B_EEES1E_S1G_EEENSB_IJS1J_S1K_NSB_IJSX_NSC_ILi4096EEEEEEEEEEEEEvEEEENS_8epilogue10collective6detail29Sm90TmaWarpSpecializedAdapterINS22_15DefaultEpilogueISM_NSB_IJNSB_IJlllEEESE_SX_EEES27_NS21_6thread17LinearCombinationISM_Li1EffLNS28_9ScaleType4KindE0ELNS_15FloatRoundStyleE2ESM_EENS_4gemm15EpilogueDefaultEEEEEvvEEEEvNT_6ParamsE)
        /*0020*/ 	.word	0x00000000
.L_16:


//--------------------- .nv.compat                --------------------------
	.section	.nv.compat,"",@"SHT_CUDA_COMPAT_INFO"
	.align	4
        /*0000*/ 	.byte	0x02, 0x09, 0x01, 0x00, 0x02, 0x02, 0x04, 0x00, 0x02, 0x05, 0x05, 0x00, 0x03, 0x07, 0x01, 0x01
        /*0010*/ 	.byte	0x02, 0x03, 0x01, 0x00, 0x02, 0x06, 0x01, 0x00, 0x04, 0x0b, 0x08, 0x00, 0x00, 0x00, 0x00, 0x00
        /*0020*/ 	.byte	0x00, 0x00, 0x00, 0x00


//--------------------- .nv.info._ZN7cutlass13device_kernelINS_4conv6kernel13ConvUniversalINS1_16ConvProblemShapeILNS1_8OperatorE0ELi2EEENS1_10collective14CollectiveConvINS1_46MainloopSm90TmaGmmaWarpSpecializedImplicitGemmILS5_0ELi11ELi2EN4cute5tupleIJNSA_1CILi2EEENSC_ILi1EEESE_EEENS1_36KernelImplicitTmaWarpSpecializedSm90ELi1EEENSB_IJNSC_ILi256EEENSC_ILi64EEENSB_IJSJ_EEEEEENS_12float_e4m3_tESM_NSA_8TiledMMAINSA_8MMA_AtomIJNSA_4SM904GMMA30MMA_64x64x32_F32E4M3E4M3_SS_TNILNSQ_7ScaleInE1ELSS_1EEEEEENSA_6LayoutINSB_IJSE_SE_SE_EEENSB_IJNSC_ILi0EEESX_SX_EEEEENSB_IJNSA_10UnderscoreES10_S10_EEEEENS7_6detail26Sm90ImplicitGemmTileTraitsINSA_20SM90_TMA_LOAD_IM2COLENSA_14ComposedLayoutINSA_7SwizzleILi2ELi4ELi3EEENSA_18smem_ptr_flag_bitsILi8EEENSV_INSB_IJNSB_IJNSC_ILi8EEENSC_ILi32EEEEEENSB_IJSJ_SE_EEENSB_IJSE_NSC_ILi11EEEEEEEEENSB_IJNSB_IJSJ_NSC_ILi512EEEEEENSB_IJSE_SX_EEENSB_IJSX_NSC_ILi16384EEEEEEEEEEEEEvEENS14_INSA_23SM90_TMA_LOAD_MULTICASTENS16_IS18_S1A_NSV_INSB_IJNSB_IJS1B_S1B_EEES1E_S1G_EEENSB_IJS1J_S1K_NSB_IJSX_NSC_ILi4096EEEEEEEEEEEEEvEEEENS_8epilogue10collective6detail29Sm90TmaWarpSpecializedAdapterINS22_15DefaultEpilogueISM_NSB_IJNSB_IJlllEEESE_SX_EEES27_NS21_6thread17LinearCombinationISM_Li1EffLNS28_9ScaleType4KindE0ELNS_15FloatRoundStyleE2ESM_EENS_4gemm15EpilogueDefaultEEEEEvvEEEEvNT_6ParamsE --------------------------
	.section	.nv.info._ZN7cutlass13device_kernelINS_4conv6kernel13ConvUniversalINS1_16ConvProblemShapeILNS1_8OperatorE0ELi2EEENS1_10collective14CollectiveConvINS1_46MainloopSm90TmaGmmaWarpSpecializedImplicitGemmILS5_0ELi11ELi2EN4cute5tupleIJNSA_1CILi2EEENSC_ILi1EEESE_EEENS1_36KernelImplicitTmaWarpSpecializedSm90ELi1EEENSB_IJNSC_ILi256EEENSC_ILi64EEENSB_IJSJ_EEEEEENS_12float_e4m3_tESM_NSA_8TiledMMAINSA_8MMA_AtomIJNSA_4SM904GMMA30MMA_64x64x32_F32E4M3E4M3_SS_TNILNSQ_7ScaleInE1ELSS_1EEEEEENSA_6LayoutINSB_IJSE_SE_SE_EEENSB_IJNSC_ILi0EEESX_SX_EEEEENSB_IJNSA_10UnderscoreES10_S10_EEEEENS7_6detail26Sm90ImplicitGemmTileTraitsINSA_20SM90_TMA_LOAD_IM2COLENSA_14ComposedLayoutINSA_7SwizzleILi2ELi4ELi3EEENSA_18smem_ptr_flag_bitsILi8EEENSV_INSB_IJNSB_IJNSC_ILi8EEENSC_ILi32EEEEEENSB_IJSJ_SE_EEENSB_IJSE_NSC_ILi11EEEEEEEEENSB_IJNSB_IJSJ_NSC_ILi512EEEEEENSB_IJSE_SX_EEENSB_IJSX_NSC_ILi16384EEEEEEEEEEEEEvEENS14_INSA_23SM90_TMA_LOAD_MULTICASTENS16_IS18_S1A_NSV_INSB_IJNSB_IJS1B_S1B_EEES1E_S1G_EEENSB_IJS1J_S1K_NSB_IJSX_NSC_ILi4096EEEEEEEEEEEEEvEEEENS_8epilogue10collective6detail29Sm90TmaWarpSpecializedAdapterINS22_15DefaultEpilogueISM_NSB_IJNSB_IJlllEEESE_SX_EEES27_NS21_6thread17LinearCombinationISM_Li1EffLNS28_9ScaleType4KindE0ELNS_15FloatRoundStyleE2ESM_EENS_4gemm15EpilogueDefaultEEEEEvvEEEEvNT_6ParamsE,"",@"SHT_CUDA_INFO"
	.sectionflags	@""
	.align	4


	//----- nvinfo : EIATTR_CUDA_API_VERSION
	.align		4
        /*0000*/ 	.byte	0x04, 0x37
        /*0002*/ 	.short	(.L_18 - .L_17)
.L_17:
        /*0004*/ 	.word	0x00000082


	//----- nvinfo : EIATTR_KPARAM_INFO
	.align		4
.L_18:
        /*0008*/ 	.byte	0x04, 0x17
        /*000a*/ 	.short	(.L_20 - .L_19)
.L_19:
        /*000c*/ 	.word	0x00000000
        /*0010*/ 	.short	0x0000
        /*0012*/ 	.short	0x0070
        /*0014*/ 	.byte	0x00, 0xf0, 0x01, 0x0e


	//----- nvinfo : EIATTR_SPARSE_MMA_MASK
	.align		4
.L_20:
        /*0018*/ 	.byte	0x03, 0x50
        /*001a*/ 	.short	0x0000


	//----- nvinfo : EIATTR_MAXREG_COUNT
	.align		4
        /*001c*/ 	.byte	0x03, 0x1b
        /*001e*/ 	.short	0x00ff


	//----- nvinfo : EIATTR_NUM_BARRIERS
	.align		4
        /*0020*/ 	.byte	0x02, 0x4c
        /*0022*/ 	.byte	0x01
	.zero		1


	//----- nvinfo : EIATTR_MERCURY_ISA_VERSION
	.align		4
        /*0024*/ 	.byte	0x03, 0x5f
        /*0026*/ 	.short	0x0101


	//----- nvinfo : EIATTR_COOP_GROUP_MASK_REGIDS
	.align		4
        /*0028*/ 	.byte	0x04, 0x29
        /*002a*/ 	.short	(.L_22 - .L_21)


	//   ....[0]....
.L_21:
        /*002c*/ 	.word	0xffffffff


	//   ....[1]....
        /*0030*/ 	.word	0xffffffff


	//   ....[2]....
        /*0034*/ 	.word	0xffffffff


	//   ....[3]....
        /*0038*/ 	.word	0xffffffff


	//----- nvinfo : EIATTR_COOP_GROUP_INSTR_OFFSETS
	.align		4
.L_22:
        /*003c*/ 	.byte	0x04, 0x28
        /*003e*/ 	.short	(.L_24 - .L_23)


	//   ....[0]....
.L_23:
        /*0040*/ 	.word	0x00000070


	//   ....[1]....
        /*0044*/ 	.word	0x00000080


	//   ....[2]....
        /*0048*/ 	.word	0x00000140


	//   ....[3]....
        /*004c*/ 	.word	0x000007b0


	//----- nvinfo : EIATTR_MBARRIER_INSTR_OFFSETS
	.align		4
.L_24:
        /*0050*/ 	.byte	0x04, 0x39
        /*0052*/ 	.short	(.L_26 - .L_25)


	//   ....[0]....
.L_25:
        /*0054*/ 	.word	0x00000310
        /*0058*/ 	.word	0x000000ff
        /*005c*/ 	.word	0x00037000
        /*0060*/ 	.short	0x0100
        /*0062*/ 	.byte	0x08
	.zero		1


	//   ....[1]....
        /*0064*/ 	.word	0x00000320
        /*0068*/ 	.word	0x000000ff
        /*006c*/ 	.word	0x00037058
        /*0070*/ 	.short	0x0100
        /*0072*/ 	.byte	0x08
	.zero		1


	//   ....[2]....
        /*0074*/ 	.word	0x00000330
        /*0078*/ 	.word	0x000000ff
        /*007c*/ 	.word	0x00037008
        /*0080*/ 	.short	0x0100
        /*0082*/ 	.byte	0x08
	.zero		1


	//   ....[3]....
        /*0084*/ 	.word	0x00000340
        /*0088*/ 	.word	0x000000ff
        /*008c*/ 	.word	0x00037060
        /*0090*/ 	.short	0x0100
        /*0092*/ 	.byte	0x08
	.zero		1


	//   ....[4]....
        /*0094*/ 	.word	0x00000350
        /*0098*/ 	.word	0x000000ff
        /*009c*/ 	.word	0x00037010
        /*00a0*/ 	.short	0x0100
        /*00a2*/ 	.byte	0x08
	.zero		1


	//   ....[5]....
        /*00a4*/ 	.word	0x00000360
        /*00a8*/ 	.word	0x000000ff
        /*00ac*/ 	.word	0x00037068
        /*00b0*/ 	.short	0x0100
        /*00b2*/ 	.byte	0x08
	.zero		1


	//   ....[6]....
        /*00b4*/ 	.word	0x00000370
        /*00b8*/ 	.word	0x000000ff
        /*00bc*/ 	.word	0x00037018
        /*00c0*/ 	.short	0x0100
        /*00c2*/ 	.byte	0x08
	.zero		1


	//   ....[7]....
        /*00c4*/ 	.word	0x00000380
        /*00c8*/ 	.word	0x000000ff
        /*00cc*/ 	.word	0x00037070
        /*00d0*/ 	.short	0x0100
        /*00d2*/ 	.byte	0x08
	.zero		1


	//   ....[8]....
        /*00d4*/ 	.word	0x00000390
        /*00d8*/ 	.word	0x000000ff
        /*00dc*/ 	.word	0x00037020
        /*00e0*/ 	.short	0x0100
        /*00e2*/ 	.byte	0x08
	.zero		1


	//   ....[9]....
        /*00e4*/ 	.word	0x000003a0
        /*00e8*/ 	.word	0x000000ff
        /*00ec*/ 	.word	0x00037078
        /*00f0*/ 	.short	0x0100
        /*00f2*/ 	.byte	0x08
	.zero		1


	//   ....[10]....
        /*00f4*/ 	.word	0x000003b0
        /*00f8*/ 	.word	0x000000ff
        /*00fc*/ 	.word	0x00037028
        /*0100*/ 	.short	0x0100
        /*0102*/ 	.byte	0x08
	.zero		1


	//   ....[11]....
        /*0104*/ 	.word	0x000003c0
        /*0108*/ 	.word	0x000000ff
        /*010c*/ 	.word	0x00037080
        /*0110*/ 	.short	0x0100
        /*0112*/ 	.byte	0x08
	.zero		1


	//   ....[12]....
        /*0114*/ 	.word	0x000003d0
        /*0118*/ 	.word	0x000000ff
        /*011c*/ 	.word	0x00037030
        /*0120*/ 	.short	0x0100
        /*0122*/ 	.byte	0x08
	.zero		1


	//   ....[13]....
        /*0124*/ 	.word	0x000003e0
        /*0128*/ 	.word	0x000000ff
        /*012c*/ 	.word	0x00037088
        /*0130*/ 	.short	0x0100
        /*0132*/ 	.byte	0x08
	.zero		1


	//   ....[14]....
        /*0134*/ 	.word	0x000003f0
        /*0138*/ 	.word	0x000000ff
        /*013c*/ 	.word	0x00037038
        /*0140*/ 	.short	0x0100
        /*0142*/ 	.byte	0x08
	.zero		1


	//   ....[15]....
        /*0144*/ 	.word	0x00000400
        /*0148*/ 	.word	0x000000ff
        /*014c*/ 	.word	0x00037090
        /*0150*/ 	.short	0x0100
        /*0152*/ 	.byte	0x08
	.zero		1


	//   ....[16]....
        /*0154*/ 	.word	0x00000410
        /*0158*/ 	.word	0x000000ff
        /*015c*/ 	.word	0x00037040
        /*0160*/ 	.short	0x0100
        /*0162*/ 	.byte	0x08
	.zero		1


	//   ....[17]....
        /*0164*/ 	.word	0x00000420
        /*0168*/ 	.word	0x000000ff
        /*016c*/ 	.word	0x00037098
        /*0170*/ 	.short	0x0100
        /*0172*/ 	.byte	0x08
	.zero		1


	//   ....[18]....
        /*0174*/ 	.word	0x00000430
        /*0178*/ 	.word	0x000000ff
        /*017c*/ 	.word	0x00037048
        /*0180*/ 	.short	0x0100
        /*0182*/ 	.byte	0x08
	.zero		1


	//   ....[19]....
        /*0184*/ 	.word	0x00000440
        /*0188*/ 	.word	0x000000ff
        /*018c*/ 	.word	0x000370a0
        /*0190*/ 	.short	0x0100
        /*0192*/ 	.byte	0x08
	.zero		1


	//   ....[20]....
        /*0194*/ 	.word	0x00000450
        /*0198*/ 	.word	0x000000ff
        /*019c*/ 	.word	0x00037050
        /*01a0*/ 	.short	0x0100
        /*01a2*/ 	.byte	0x08
	.zero		1


	//   ....[21]....
        /*01a4*/ 	.word	0x00000460
        /*01a8*/ 	.word	0x000000ff
        /*01ac*/ 	.word	0x000370a8
        /*01b0*/ 	.short	0x0100
        /*01b2*/ 	.byte	0x08
	.zero		1


	//   ....[22]....
        /*01b4*/ 	.word	0x00001000
        /*01b8*/ 	.word	0x00000006
        /*01bc*/ 	.word	0x00037000
        /*01c0*/ 	.short	0x010a
        /*01c2*/ 	.byte	0x3f
	.zero		1


	//   ....[23]....
        /*01c4*/ 	.word	0x00001480
        /*01c8*/ 	.word	0x00000007
        /*01cc*/ 	.word	0x00037000
        /*01d0*/ 	.short	0x010a
        /*01d2*/ 	.byte	0x3f
	.zero		1


	//   ....[24]....
        /*01d4*/ 	.word	0x00001780
        /*01d8*/ 	.word	0x00000006
        /*01dc*/ 	.word	0x00000000
        /*01e0*/ 	.short	0x0101
        /*01e2*/ 	.byte	0x3f
	.zero		1


	//   ....[25]....
        /*01e4*/ 	.word	0x000019b0
        /*01e8*/ 	.word	0x00000004
        /*01ec*/ 	.word	0x00000000
        /*01f0*/ 	.short	0x0101
        /*01f2*/ 	.byte	0x3f
	.zero		1


	//   ....[26]....
        /*01f4*/ 	.word	0x0000f110
        /*01f8*/ 	.word	0x0000000e
        /*01fc*/ 	.word	0x00037058
        /*0200*/ 	.short	0x010a
        /*0202*/ 	.byte	0x3f
	.zero		1


	//   ....[27]....
        /*0204*/ 	.word	0x0000f7d0
        /*0208*/ 	.word	0x00000002
        /*020c*/ 	.word	0x00000000
        /*0210*/ 	.short	0x010a
        /*0212*/ 	.byte	0x3f
	.zero		1


	//   ....[28]....
        /*0214*/ 	.word	0x0000f880
        /*0218*/ 	.word	0x00000000
        /*021c*/ 	.word	0x00000000
        /*0220*/ 	.short	0x010a
        /*0222*/ 	.byte	0x3f
	.zero		1


	//   ....[29]....
        /*0224*/ 	.word	0x0000f930
        /*0228*/ 	.word	0x00000000
        /*022c*/ 	.word	0x00000000
        /*0230*/ 	.short	0x010a
        /*0232*/ 	.byte	0x3f
	.zero		1


	//   ....[30]....
        /*0234*/ 	.word	0x0000f9e0
        /*0238*/ 	.word	0x00000000
        /*023c*/ 	.word	0x00000000
        /*0240*/ 	.short	0x010a
        /*0242*/ 	.byte	0x3f
	.zero		1


	//   ....[31]....
        /*0244*/ 	.word	0x0000fa90
        /*0248*/ 	.word	0x00000000
        /*024c*/ 	.word	0x00000000
        /*0250*/ 	.short	0x010a
        /*0252*/ 	.byte	0x3f
	.zero		1


	//   ....[32]....
        /*0254*/ 	.word	0x0000fb40
        /*0258*/ 	.word	0x00000000
        /*025c*/ 	.word	0x00000000
        /*0260*/ 	.short	0x010a
        /*0262*/ 	.byte	0x3f
	.zero		1


	//   ....[33]....
        /*0264*/ 	.word	0x0000fbf0
        /*0268*/ 	.word	0x00000000
        /*026c*/ 	.word	0x00000000
        /*0270*/ 	.short	0x010a
        /*0272*/ 	.byte	0x3f
	.zero		1


	//   ....[34]....
        /*0274*/ 	.word	0x0000fca0
        /*0278*/ 	.word	0x00000000
        /*027c*/ 	.word	0x00000000
        /*0280*/ 	.short	0x010a
        /*0282*/ 	.byte	0x3f
	.zero		1


	//   ....[35]....
        /*0284*/ 	.word	0x0000fd50
        /*0288*/ 	.word	0x00000000
        /*028c*/ 	.word	0x00000000
        /*0290*/ 	.short	0x010a
        /*0292*/ 	.byte	0x3f
	.zero		1


	//   ....[36]....
        /*0294*/ 	.word	0x0000fe00
        /*0298*/ 	.word	0x00000000
        /*029c*/ 	.word	0x00000000
        /*02a0*/ 	.short	0x010a
        /*02a2*/ 	.byte	0x3f
	.zero		1


	//   ....[37]....
        /*02a4*/ 	.word	0x0000feb0
        /*02a8*/ 	.word	0x00000004
        /*02ac*/ 	.word	0x00000000
        /*02b0*/ 	.short	0x010a
        /*02b2*/ 	.byte	0x3f
	.zero		1


	//----- nvinfo : EIATTR_NUM_MBARRIERS
	.align		4
.L_26:
        /*02b4*/ 	.byte	0x03, 0x38
        /*02b6*/ 	.short	0x0016


	//----- nvinfo : EIATTR_EXIT_INSTR_OFFSETS
	.align		4
        /*02b8*/ 	.byte	0x04, 0x1c
        /*02ba*/ 	.short	(.L_28 - .L_27)


	//   ....[0]....
.L_27:
        /*02bc*/ 	.word	0x00000b30


	//   ....[1]....
        /*02c0*/ 	.word	0x00001b00


	//   ....[2]....
        /*02c4*/ 	.word	0x000097b0


	//   ....[3]....
        /*02c8*/ 	.word	0x00009880


	//   ....[4]....
        /*02cc*/ 	.word	0x0000ee50


	//   ....[5]....
        /*02d0*/ 	.word	0x0000ef00


	//   ....[6]....
        /*02d4*/ 	.word	0x0000ef20


	//   ....[7]....
        /*02d8*/ 	.word	0x0000f6c0


	//   ....[8]....
        /*02dc*/ 	.word	0x0000fee0


	//----- nvinfo : EIATTR_MAX_THREADS
	.align		4
.L_28:
        /*02e0*/ 	.byte	0x04, 0x05
        /*02e2*/ 	.short	(.L_30 - .L_29)
.L_29:
        /*02e4*/ 	.word	0x00000100
        /*02e8*/ 	.word	0x00000001
        /*02ec*/ 	.word	0x00000001


	//----- nvinfo : EIATTR_CRS_STACK_SIZE
	.align		4
.L_30:
        /*02f0*/ 	.byte	0x04, 0x1e
        /*02f2*/ 	.short	(.L_32 - .L_31)
.L_31:
        /*02f4*/ 	.word	0x00000000


	//----- nvinfo : EIATTR_CBANK_PARAM_SIZE
	.align		4
.L_32:
        /*02f8*/ 	.byte	0x03, 0x19
        /*02fa*/ 	.short	0x03f0


	//----- nvinfo : EIATTR_PARAM_CBANK
	.align		4
        /*02fc*/ 	.byte	0x04, 0x0a
        /*02fe*/ 	.short	(.L_34 - .L_33)
	.align		4
.L_33:
        /*0300*/ 	.word	index@(.nv.constant0._ZN7cutlass13device_kernelINS_4conv6kernel13ConvUniversalINS1_16ConvProblemShapeILNS1_8OperatorE0ELi2EEENS1_10collective14CollectiveConvINS1_46MainloopSm90TmaGmmaWarpSpecializedImplicitGemmILS5_0ELi11ELi2EN4cute5tupleIJNSA_1CILi2EEENSC_ILi1EEESE_EEENS1_36KernelImplicitTmaWarpSpecializedSm90ELi1EEENSB_IJNSC_ILi256EEENSC_ILi64EEENSB_IJSJ_EEEEEENS_12float_e4m3_tESM_NSA_8TiledMMAINSA_8MMA_AtomIJNSA_4SM904GMMA30MMA_64x64x32_F32E4M3E4M3_SS_TNILNSQ_7ScaleInE1ELSS_1EEEEEENSA_6LayoutINSB_IJSE_SE_SE_EEENSB_IJNSC_ILi0EEESX_SX_EEEEENSB_IJNSA_10UnderscoreES10_S10_EEEEENS7_6detail26Sm90ImplicitGemmTileTraitsINSA_20SM90_TMA_LOAD_IM2COLENSA_14ComposedLayoutINSA_7SwizzleILi2ELi4ELi3EEENSA_18smem_ptr_flag_bitsILi8EEENSV_INSB_IJNSB_IJNSC_ILi8EEENSC_ILi32EEEEEENSB_IJSJ_SE_EEENSB_IJSE_NSC_ILi11EEEEEEEEENSB_IJNSB_IJSJ_NSC_ILi512EEEEEENSB_IJSE_SX_EEENSB_IJSX_NSC_ILi16384EEEEEEEEEEEEEvEENS14_INSA_23SM90_TMA_LOAD_MULTICASTENS16_IS18_S1A_NSV_INSB_IJNSB_IJS1B_S1B_EEES1E_S1G_EEENSB_IJS1J_S1K_NSB_IJSX_NSC_ILi4096EEEEEEEEEEEEEvEEEENS_8epilogue10collective6detail29Sm90TmaWarpSpecializedAdapterINS22_15DefaultEpilogueISM_NSB_IJNSB_IJlllEEESE_SX_EEES27_NS21_6thread17LinearCombinationISM_Li1EffLNS28_9ScaleType4KindE0ELNS_15FloatRoundStyleE2ESM_EENS_4gemm15EpilogueDefaultEEEEEvvEEEEvNT_6ParamsE)
        /*0304*/ 	.short	0x0210
        /*0306*/ 	.short	0x03f0


	//----- nvinfo : EIATTR_SW_WAR
	.align		4
.L_34:
        /*0308*/ 	.byte	0x04, 0x36
        /*030a*/ 	.short	(.L_36 - .L_35)
.L_35:
        /*030c*/ 	.word	0x00000008
.L_36:


//--------------------- .nv.callgraph             --------------------------
	.section	.nv.callgraph,"",@"SHT_CUDA_CALLGRAPH"
	.align	4
	.sectionentsize	8
	.align		4
        /*0000*/ 	.word	0x00000000
	.align		4
        /*0004*/ 	.word	0xffffffff
	.align		4
        /*0008*/ 	.word	0x00000000
	.align		4
        /*000c*/ 	.word	0xfffffffe
	.align		4
        /*0010*/ 	.word	0x00000000
	.align		4
        /*0014*/ 	.word	0xfffffffd
	.align		4
        /*0018*/ 	.word	0x00000000
	.align		4
        /*001c*/ 	.word	0xfffffffc


//--------------------- .nv.constant4             --------------------------
	.section	.nv.constant4,"a",@progbits
	.align	8
	.align		8
.nv.constant4:
        /*0000*/ 	.dword	_ZN39_INTERNAL_d7d42274_4_k_cu_7e52e1f0_31754cuda3std3__45__cpo5beginE
	.align		8
        /*0008*/ 	.dword	_ZN39_INTERNAL_d7d42274_4_k_cu_7e52e1f0_31754cuda3std3__45__cpo3endE
	.align		8
        /*0010*/ 	.dword	_ZN39_INTERNAL_d7d42274_4_k_cu_7e52e1f0_31754cuda3std3__45__cpo6cbeginE
	.align		8
        /*0018*/ 	.dword	_ZN39_INTERNAL_d7d42274_4_k_cu_7e52e1f0_31754cuda3std3__45__cpo4cendE
	.align		8
        /*0020*/ 	.dword	_ZN39_INTERNAL_d7d42274_4_k_cu_7e52e1f0_31754cuda3std3__441_GLOBAL__N__d7d42274_4_k_cu_7e52e1f0_31756ignoreE
	.align		8
        /*0028*/ 	.dword	_ZN39_INTERNAL_d7d42274_4_k_cu_7e52e1f0_31754cuda3std3__419piecewise_constructE
	.align		8
        /*0030*/ 	.dword	_ZN39_INTERNAL_d7d42274_4_k_cu_7e52e1f0_31754cuda3std3__48in_placeE
	.align		8
        /*0038*/ 	.dword	_ZN39_INTERNAL_d7d42274_4_k_cu_7e52e1f0_31754cuda3std6ranges3__45__cpo4swapE
	.align		8
        /*0040*/ 	.dword	_ZN39_INTERNAL_d7d42274_4_k_cu_7e52e1f0_31754cuda3std6ranges3__45__cpo9iter_moveE
	.align		8
        /*0048*/ 	.dword	_ZN39_INTERNAL_d7d42274_4_k_cu_7e52e1f0_31754cute7productE
	.align		8
        /*0050*/ 	.dword	_ZN39_INTERNAL_d7d42274_4_k_cu_7e52e1f0_31754cute1_E


//--------------------- .text._ZN7cutlass13device_kernelINS_4conv6kernel13ConvUniversalINS1_16ConvProblemShapeILNS1_8OperatorE0ELi2EEENS1_10collective14CollectiveConvINS1_46MainloopSm90TmaGmmaWarpSpecializedImplicitGemmILS5_0ELi11ELi2EN4cute5tupleIJNSA_1CILi2EEENSC_ILi1EEESE_EEENS1_36KernelImplicitTmaWarpSpecializedSm90ELi1EEENSB_IJNSC_ILi256EEENSC_ILi64EEENSB_IJSJ_EEEEEENS_12float_e4m3_tESM_NSA_8TiledMMAINSA_8MMA_AtomIJNSA_4SM904GMMA30MMA_64x64x32_F32E4M3E4M3_SS_TNILNSQ_7ScaleInE1ELSS_1EEEEEENSA_6LayoutINSB_IJSE_SE_SE_EEENSB_IJNSC_ILi0EEESX_SX_EEEEENSB_IJNSA_10UnderscoreES10_S10_EEEEENS7_6detail26Sm90ImplicitGemmTileTraitsINSA_20SM90_TMA_LOAD_IM2COLENSA_14ComposedLayoutINSA_7SwizzleILi2ELi4ELi3EEENSA_18smem_ptr_flag_bitsILi8EEENSV_INSB_IJNSB_IJNSC_ILi8EEENSC_ILi32EEEEEENSB_IJSJ_SE_EEENSB_IJSE_NSC_ILi11EEEEEEEEENSB_IJNSB_IJSJ_NSC_ILi512EEEEEENSB_IJSE_SX_EEENSB_IJSX_NSC_ILi16384EEEEEEEEEEEEEvEENS14_INSA_23SM90_TMA_LOAD_MULTICASTENS16_IS18_S1A_NSV_INSB_IJNSB_IJS1B_S1B_EEES1E_S1G_EEENSB_IJS1J_S1K_NSB_IJSX_NSC_ILi4096EEEEEEEEEEEEEvEEEENS_8epilogue10collective6detail29Sm90TmaWarpSpecializedAdapterINS22_15DefaultEpilogueISM_NSB_IJNSB_IJlllEEESE_SX_EEES27_NS21_6thread17LinearCombinationISM_Li1EffLNS28_9ScaleType4KindE0ELNS_15FloatRoundStyleE2ESM_EENS_4gemm15EpilogueDefaultEEEEEvvEEEEvNT_6ParamsE --------------------------
	.section	.text._ZN7cutlass13device_kernelINS_4conv6kernel13ConvUniversalINS1_16ConvProblemShapeILNS1_8OperatorE0ELi2EEENS1_10collective14CollectiveConvINS1_46MainloopSm90TmaGmmaWarpSpecializedImplicitGemmILS5_0ELi11ELi2EN4cute5tupleIJNSA_1CILi2EEENSC_ILi1EEESE_EEENS1_36KernelImplicitTmaWarpSpecializedSm90ELi1EEENSB_IJNSC_ILi256EEENSC_ILi64EEENSB_IJSJ_EEEEEENS_12float_e4m3_tESM_NSA_8TiledMMAINSA_8MMA_AtomIJNSA_4SM904GMMA30MMA_64x64x32_F32E4M3E4M3_SS_TNILNSQ_7ScaleInE1ELSS_1EEEEEENSA_6LayoutINSB_IJSE_SE_SE_EEENSB_IJNSC_ILi0EEESX_SX_EEEEENSB_IJNSA_10UnderscoreES10_S10_EEEEENS7_6detail26Sm90ImplicitGemmTileTraitsINSA_20SM90_TMA_LOAD_IM2COLENSA_14ComposedLayoutINSA_7SwizzleILi2ELi4ELi3EEENSA_18smem_ptr_flag_bitsILi8EEENSV_INSB_IJNSB_IJNSC_ILi8EEENSC_ILi32EEEEEENSB_IJSJ_SE_EEENSB_IJSE_NSC_ILi11EEEEEEEEENSB_IJNSB_IJSJ_NSC_ILi512EEEEEENSB_IJSE_SX_EEENSB_IJSX_NSC_ILi16384EEEEEEEEEEEEEvEENS14_INSA_23SM90_TMA_LOAD_MULTICASTENS16_IS18_S1A_NSV_INSB_IJNSB_IJS1B_S1B_EEES1E_S1G_EEENSB_IJS1J_S1K_NSB_IJSX_NSC_ILi4096EEEEEEEEEEEEEvEEEENS_8epilogue10collective6detail29Sm90TmaWarpSpecializedAdapterINS22_15DefaultEpilogueISM_NSB_IJNSB_IJlllEEESE_SX_EEES27_NS21_6thread17LinearCombinationISM_Li1EffLNS28_9ScaleType4KindE0ELNS_15FloatRoundStyleE2ESM_EENS_4gemm15EpilogueDefaultEEEEEvvEEEEvNT_6ParamsE,"ax",@progbits
	.align	128
.text._ZN7cutlass13device_kernelINS_4conv6kernel13ConvUniversalINS1_16ConvProblemShapeILNS1_8OperatorE0ELi2EEENS1_10collective14CollectiveConvINS1_46MainloopSm90TmaGmmaWarpSpecializedImplicitGemmILS5_0ELi11ELi2EN4cute5tupleIJNSA_1CILi2EEENSC_ILi1EEESE_EEENS1_36KernelImplicitTmaWarpSpecializedSm90ELi1EEENSB_IJNSC_ILi256EEENSC_ILi64EEENSB_IJSJ_EEEEEENS_12float_e4m3_tESM_NSA_8TiledMMAINSA_8MMA_AtomIJNSA_4SM904GMMA30MMA_64x64x32_F32E4M3E4M3_SS_TNILNSQ_7ScaleInE1ELSS_1EEEEEENSA_6LayoutINSB_IJSE_SE_SE_EEENSB_IJNSC_ILi0EEESX_SX_EEEEENSB_IJNSA_10UnderscoreES10_S10_EEEEENS7_6detail26Sm90ImplicitGemmTileTraitsINSA_20SM90_TMA_LOAD_IM2COLENSA_14ComposedLayoutINSA_7SwizzleILi2ELi4ELi3EEENSA_18smem_ptr_flag_bitsILi8EEENSV_INSB_IJNSB_IJNSC_ILi8EEENSC_ILi32EEEEEENSB_IJSJ_SE_EEENSB_IJSE_NSC_ILi11EEEEEEEEENSB_IJNSB_IJSJ_NSC_ILi512EEEEEENSB_IJSE_SX_EEENSB_IJSX_NSC_ILi16384EEEEEEEEEEEEEvEENS14_INSA_23SM90_TMA_LOAD_MULTICASTENS16_IS18_S1A_NSV_INSB_IJNSB_IJS1B_S1B_EEES1E_S1G_EEENSB_IJS1J_S1K_NSB_IJSX_NSC_ILi4096EEEEEEEEEEEEEvEEEENS_8epilogue10collective6detail29Sm90TmaWarpSpecializedAdapterINS22_15DefaultEpilogueISM_NSB_IJNSB_IJlllEEESE_SX_EEES27_NS21_6thread17LinearCombinationISM_Li1EffLNS28_9ScaleType4KindE0ELNS_15FloatRoundStyleE2ESM_EENS_4gemm15EpilogueDefaultEEEEEvvEEEEvNT_6ParamsE:
        .type           _ZN7cutlass13device_kernelINS_4conv6kernel13ConvUniversalINS1_16ConvProblemShapeILNS1_8OperatorE0ELi2EEENS1_10collective14CollectiveConvINS1_46MainloopSm90TmaGmmaWarpSpecializedImplicitGemmILS5_0ELi11ELi2EN4cute5tupleIJNSA_1CILi2EEENSC_ILi1EEESE_EEENS1_36KernelImplicitTmaWarpSpecializedSm90ELi1EEENSB_IJNSC_ILi256EEENSC_ILi64EEENSB_IJSJ_EEEEEENS_12float_e4m3_tESM_NSA_8TiledMMAINSA_8MMA_AtomIJNSA_4SM904GMMA30MMA_64x64x32_F32E4M3E4M3_SS_TNILNSQ_7ScaleInE1ELSS_1EEEEEENSA_6LayoutINSB_IJSE_SE_SE_EEENSB_IJNSC_ILi0EEESX_SX_EEEEENSB_IJNSA_10UnderscoreES10_S10_EEEEENS7_6detail26Sm90ImplicitGemmTileTraitsINSA_20SM90_TMA_LOAD_IM2COLENSA_14ComposedLayoutINSA_7SwizzleILi2ELi4ELi3EEENSA_18smem_ptr_flag_bitsILi8EEENSV_INSB_IJNSB_IJNSC_ILi8EEENSC_ILi32EEEEEENSB_IJSJ_SE_EEENSB_IJSE_NSC_ILi11EEEEEEEEENSB_IJNSB_IJSJ_NSC_ILi512EEEEEENSB_IJSE_SX_EEENSB_IJSX_NSC_ILi16384EEEEEEEEEEEEEvEENS14_INSA_23SM90_TMA_LOAD_MULTICASTENS16_IS18_S1A_NSV_INSB_IJNSB_IJS1B_S1B_EEES1E_S1G_EEENSB_IJS1J_S1K_NSB_IJSX_NSC_ILi4096EEEEEEEEEEEEEvEEEENS_8epilogue10collective6detail29Sm90TmaWarpSpecializedAdapterINS22_15DefaultEpilogueISM_NSB_IJNSB_IJlllEEESE_SX_EEES27_NS21_6thread17LinearCombinationISM_Li1EffLNS28_9ScaleType4KindE0ELNS_15FloatRoundStyleE2ESM_EENS_4gemm15EpilogueDefaultEEEEEvvEEEEvNT_6ParamsE,@function
        .size           _ZN7cutlass13device_kernelINS_4conv6kernel13ConvUniversalINS1_16ConvProblemShapeILNS1_8OperatorE0ELi2EEENS1_10collective14CollectiveConvINS1_46MainloopSm90TmaGmmaWarpSpecializedImplicitGemmILS5_0ELi11ELi2EN4cute5tupleIJNSA_1CILi2EEENSC_ILi1EEESE_EEENS1_36KernelImplicitTmaWarpSpecializedSm90ELi1EEENSB_IJNSC_ILi256EEENSC_ILi64EEENSB_IJSJ_EEEEEENS_12float_e4m3_tESM_NSA_8TiledMMAINSA_8MMA_AtomIJNSA_4SM904GMMA30MMA_64x64x32_F32E4M3E4M3_SS_TNILNSQ_7ScaleInE1ELSS_1EEEEEENSA_6LayoutINSB_IJSE_SE_SE_EEENSB_IJNSC_ILi0EEESX_SX_EEEEENSB_IJNSA_10UnderscoreES10_S10_EEEEENS7_6detail26Sm90ImplicitGemmTileTraitsINSA_20SM90_TMA_LOAD_IM2COLENSA_14ComposedLayoutINSA_7SwizzleILi2ELi4ELi3EEENSA_18smem_ptr_flag_bitsILi8EEENSV_INSB_IJNSB_IJNSC_ILi8EEENSC_ILi32EEEEEENSB_IJSJ_SE_EEENSB_IJSE_NSC_ILi11EEEEEEEEENSB_IJNSB_IJSJ_NSC_ILi512EEEEEENSB_IJSE_SX_EEENSB_IJSX_NSC_ILi16384EEEEEEEEEEEEEvEENS14_INSA_23SM90_TMA_LOAD_MULTICASTENS16_IS18_S1A_NSV_INSB_IJNSB_IJS1B_S1B_EEES1E_S1G_EEENSB_IJS1J_S1K_NSB_IJSX_NSC_ILi4096EEEEEEEEEEEEEvEEEENS_8epilogue10collective6detail29Sm90TmaWarpSpecializedAdapterINS22_15DefaultEpilogueISM_NSB_IJNSB_IJlllEEESE_SX_EEES27_NS21_6thread17LinearCombinationISM_Li1EffLNS28_9ScaleType4KindE0ELNS_15FloatRoundStyleE2ESM_EENS_4gemm15EpilogueDefaultEEEEEvvEEEEvNT_6ParamsE,(.L_x_111 - _ZN7cutlass13device_kernelINS_4conv6kernel13ConvUniversalINS1_16ConvProblemShapeILNS1_8OperatorE0ELi2EEENS1_10collective14CollectiveConvINS1_46MainloopSm90TmaGmmaWarpSpecializedImplicitGemmILS5_0ELi11ELi2EN4cute5tupleIJNSA_1CILi2EEENSC_ILi1EEESE_EEENS1_36KernelImplicitTmaWarpSpecializedSm90ELi1EEENSB_IJNSC_ILi256EEENSC_ILi64EEENSB_IJSJ_EEEEEENS_12float_e4m3_tESM_NSA_8TiledMMAINSA_8MMA_AtomIJNSA_4SM904GMMA30MMA_64x64x32_F32E4M3E4M3_SS_TNILNSQ_7ScaleInE1ELSS_1EEEEEENSA_6LayoutINSB_IJSE_SE_SE_EEENSB_IJNSC_ILi0EEESX_SX_EEEEENSB_IJNSA_10UnderscoreES10_S10_EEEEENS7_6detail26Sm90ImplicitGemmTileTraitsINSA_20SM90_TMA_LOAD_IM2COLENSA_14ComposedLayoutINSA_7SwizzleILi2ELi4ELi3EEENSA_18smem_ptr_flag_bitsILi8EEENSV_INSB_IJNSB_IJNSC_ILi8EEENSC_ILi32EEEEEENSB_IJSJ_SE_EEENSB_IJSE_NSC_ILi11EEEEEEEEENSB_IJNSB_IJSJ_NSC_ILi512EEEEEENSB_IJSE_SX_EEENSB_IJSX_NSC_ILi16384EEEEEEEEEEEEEvEENS14_INSA_23SM90_TMA_LOAD_MULTICASTENS16_IS18_S1A_NSV_INSB_IJNSB_IJS1B_S1B_EEES1E_S1G_EEENSB_IJS1J_S1K_NSB_IJSX_NSC_ILi4096EEEEEEEEEEEEEvEEEENS_8epilogue10collective6detail29Sm90TmaWarpSpecializedAdapterINS22_15DefaultEpilogueISM_NSB_IJNSB_IJlllEEESE_SX_EEES27_NS21_6thread17LinearCombinationISM_Li1EffLNS28_9ScaleType4KindE0ELNS_15FloatRoundStyleE2ESM_EENS_4gemm15EpilogueDefaultEEEEEvvEEEEvNT_6ParamsE)
        .other          _ZN7cutlass13device_kernelINS_4conv6kernel13ConvUniversalINS1_16ConvProblemShapeILNS1_8OperatorE0ELi2EEENS1_10collective14CollectiveConvINS1_46MainloopSm90TmaGmmaWarpSpecializedImplicitGemmILS5_0ELi11ELi2EN4cute5tupleIJNSA_1CILi2EEENSC_ILi1EEESE_EEENS1_36KernelImplicitTmaWarpSpecializedSm90ELi1EEENSB_IJNSC_ILi256EEENSC_ILi64EEENSB_IJSJ_EEEEEENS_12float_e4m3_tESM_NSA_8TiledMMAINSA_8MMA_AtomIJNSA_4SM904GMMA30MMA_64x64x32_F32E4M3E4M3_SS_TNILNSQ_7ScaleInE1ELSS_1EEEEEENSA_6LayoutINSB_IJSE_SE_SE_EEENSB_IJNSC_ILi0EEESX_SX_EEEEENSB_IJNSA_10UnderscoreES10_S10_EEEEENS7_6detail26Sm90ImplicitGemmTileTraitsINSA_20SM90_TMA_LOAD_IM2COLENSA_14ComposedLayoutINSA_7SwizzleILi2ELi4ELi3EEENSA_18smem_ptr_flag_bitsILi8EEENSV_INSB_IJNSB_IJNSC_ILi8EEENSC_ILi32EEEEEENSB_IJSJ_SE_EEENSB_IJSE_NSC_ILi11EEEEEEEEENSB_IJNSB_IJSJ_NSC_ILi512EEEEEENSB_IJSE_SX_EEENSB_IJSX_NSC_ILi16384EEEEEEEEEEEEEvEENS14_INSA_23SM90_TMA_LOAD_MULTICASTENS16_IS18_S1A_NSV_INSB_IJNSB_IJS1B_S1B_EEES1E_S1G_EEENSB_IJS1J_S1K_NSB_IJSX_NSC_ILi4096EEEEEEEEEEEEEvEEEENS_8epilogue10collective6detail29Sm90TmaWarpSpecializedAdapterINS22_15DefaultEpilogueISM_NSB_IJNSB_IJlllEEESE_SX_EEES27_NS21_6thread17LinearCombinationISM_Li1EffLNS28_9ScaleType4KindE0ELNS_15FloatRoundStyleE2ESM_EENS_4gemm15EpilogueDefaultEEEEEvvEEEEvNT_6ParamsE,@"STO_CUDA_ENTRY STV_DEFAULT"
_ZN7cutlass13device_kernelINS_4conv6kernel13ConvUniversalINS1_16ConvProblemShapeILNS1_8OperatorE0ELi2EEENS1_10collective14CollectiveConvINS1_46MainloopSm90TmaGmmaWarpSpecializedImplicitGemmILS5_0ELi11ELi2EN4cute5tupleIJNSA_1CILi2EEENSC_ILi1EEESE_EEENS1_36KernelImplicitTmaWarpSpecializedSm90ELi1EEENSB_IJNSC_ILi256EEENSC_ILi64EEENSB_IJSJ_EEEEEENS_12float_e4m3_tESM_NSA_8TiledMMAINSA_8MMA_AtomIJNSA_4SM904GMMA30MMA_64x64x32_F32E4M3E4M3_SS_TNILNSQ_7ScaleInE1ELSS_1EEEEEENSA_6LayoutINSB_IJSE_SE_SE_EEENSB_IJNSC_ILi0EEESX_SX_EEEEENSB_IJNSA_10UnderscoreES10_S10_EEEEENS7_6detail26Sm90ImplicitGemmTileTraitsINSA_20SM90_TMA_LOAD_IM2COLENSA_14ComposedLayoutINSA_7SwizzleILi2ELi4ELi3EEENSA_18smem_ptr_flag_bitsILi8EEENSV_INSB_IJNSB_IJNSC_ILi8EEENSC_ILi32EEEEEENSB_IJSJ_SE_EEENSB_IJSE_NSC_ILi11EEEEEEEEENSB_IJNSB_IJSJ_NSC_ILi512EEEEEENSB_IJSE_SX_EEENSB_IJSX_NSC_ILi16384EEEEEEEEEEEEEvEENS14_INSA_23SM90_TMA_LOAD_MULTICASTENS16_IS18_S1A_NSV_INSB_IJNSB_IJS1B_S1B_EEES1E_S1G_EEENSB_IJS1J_S1K_NSB_IJSX_NSC_ILi4096EEEEEEEEEEEEEvEEEENS_8epilogue10collective6detail29Sm90TmaWarpSpecializedAdapterINS22_15DefaultEpilogueISM_NSB_IJNSB_IJlllEEESE_SX_EEES27_NS21_6thread17LinearCombinationISM_Li1EffLNS28_9ScaleType4KindE0ELNS_15FloatRoundStyleE2ESM_EENS_4gemm15EpilogueDefaultEEEEEvvEEEEvNT_6ParamsE:
[----:B------:R-:W-:Y:S01]  /*0000*/  LDC R1, c[0x0][0x28] ;  /* 0x00000a00ff017b82 */ /* 0x000fe20000000800 */
[----:B------:R-:W0:Y:S01]  /*0010*/  S2R R10, SR_TID.X ;  /* 0x00000000000a7919 */ /* 0x000e220000002100 */
[----:B------:R-:W-:Y:S01]  /*0020*/  ELECT P0, URZ, PT ;  /* 0x00000000003f782f */ /* 0x000fe20003800000 */
[----:B------:R-:W-:Y:S01]  /*0030*/  BSSY B0, `(.L_x_0) ;  /* 0x0000010000007945 */ /* 0x000fe20003800000 */
[----:B------:R-:W1:Y:S01]  /*0040*/  S2R R11, SR_CTAID.X ;  /* 0x00000000000b7919 */ /* 0x000e620000002500 */
[--C-:B0-----:R-:W-:Y:S02]  /*0050*/  SHF.R.U32.HI R0, RZ, 0x5, R10.reuse ;  /* 0x00000005ff007819 */ /* 0x101fe4000001160a */
[----:B------:R-:W-:-:S03]  /*0060*/  SHF.R.U32.HI R3, RZ, 0x7, R10 ;  /* 0x00000007ff037819 */ /* 0x000fc6000001160a */
[----:B------:R-:W0:Y:S04]  /*0070*/  SHFL.IDX PT, R2, R0, RZ, 0x1f ;  /* 0x00001fff00027589 */ /* 0x000e2800000e0000 */
[----:B------:R2:W3:Y:S01]  /*0080*/  SHFL.IDX PT, R7, R3, RZ, 0x1f ;  /* 0x00001fff03077589 */ /* 0x0004e200000e0000 */
[----:B0-----:R-:W-:-:S13]  /*0090*/  ISETP.NE.OR P0, PT, R2, RZ, !P0 ;  /* 0x000000ff0200720c */ /* 0x001fda0004705670 */
[----:B-123--:R-:W-:Y:S05]  /*00a0*/  @P0 BRA `(.L_x_1) ;  /* 0x0000000000200947 */ /* 0x00efea0003800000 */
[----:B------:R-:W-:Y:S02]  /*00b0*/  ULDC.64 UR4, c[0x0][0x198] ;  /* 0x0000660000047ab9 */ /* 0x000fe40000000a00 */
[----:B------:R-:W-:Y:S02]  /*00c0*/  UIADD3 UR6, UP0, UR4, 0xf0, URZ ;  /* 0x000000f004067890 */ /* 0x000fe4000ff1e03f */
[----:B------:R-:W-:Y:S02]  /*00d0*/  UIADD3 UR4, UP1, UR4, 0x1f0, URZ ;  /* 0x000001f004047890 */ /* 0x000fe4000ff3e03f */
[----:B------:R-:W-:Y:S02]  /*00e0*/  UIADD3.X UR7, URZ, UR5, URZ, UP0, !UPT ;  /* 0x000000053f077290 */ /* 0x000fe400087fe43f */
[----:B------:R-:W-:-:S07]  /*00f0*/  UIADD3.X UR5, URZ, UR5, URZ, UP1, !UPT ;  /* 0x000000053f057290 */ /* 0x000fce0008ffe43f */
[----:B------:R0:W-:Y:S02]  /*0100*/  UTMACCTL.PF [UR6] ;  /* 0x00000000060079b9 */ /* 0x0001e40008040000 */
[----:B------:R0:W-:Y:S02]  /*0110*/  UTMACCTL.PF [UR4] ;  /* 0x00000000040079b9 */ /* 0x0001e40008040000 */
[----:B0-----:R-:W-:Y:S01]  /*0120*/  NOP ;  /* 0x0000000000007918 */ /* 0x001fe20000000000 */
.L_x_1:
[----:B------:R-:W-:Y:S05]  /*0130*/  BSYNC B0 ;  /* 0x0000000000007941 */ /* 0x000fea0003800000 */
.L_x_0:
[----:B------:R-:W0:Y:S01]  /*0140*/  SHFL.IDX PT, R0, R0, RZ, 0x1f ;  /* 0x00001fff00007589 */ /* 0x000e2200000e0000 */
[----:B------:R-:W-:Y:S02]  /*0150*/  SHF.R.S32.HI R3, RZ, 0x1f, R10 ;  /* 0x0000001fff037819 */ /* 0x000fe4000001140a */
[----:B------:R-:W-:Y:S01]  /*0160*/  I2FP.F32.U32 R6, R11 ;  /* 0x0000000b00067245 */ /* 0x000fe20000201000 */
[----:B------:R-:W1:Y:S01]  /*0170*/  S2R R13, SR_CTAID.Y ;  /* 0x00000000000d7919 */ /* 0x000e620000002600 */
[----:B------:R-:W-:-:S04]  /*0180*/  LEA.HI R3, R3, R10, RZ, 0x7 ;  /* 0x0000000a03037211 */ /* 0x000fc800078f38ff */
[----:B------:R-:W-:-:S05]  /*0190*/  LOP3.LUT R3, R3, 0xffffff80, RZ, 0xc0, !PT ;  /* 0xffffff8003037812 */ /* 0x000fca00078ec0ff */
[----:B------:R-:W-:-:S05]  /*01a0*/  IMAD.IADD R12, R10, 0x1, -R3 ;  /* 0x000000010a0c7824 */ /* 0x000fca00078e0a03 */
[----:B------:R-:W-:-:S04]  /*01b0*/  SHF.R.S32.HI R3, RZ, 0x1f, R12 ;  /* 0x0000001fff037819 */ /* 0x000fc8000001140c */
[----:B------:R-:W-:Y:S02]  /*01c0*/  LEA.HI R3, R3, R12, RZ, 0x3 ;  /* 0x0000000c03037211 */ /* 0x000fe400078f18ff */
[----:B0-----:R-:W-:Y:S02]  /*01d0*/  ISETP.NE.AND P0, PT, R0, RZ, PT ;  /* 0x000000ff0000720c */ /* 0x001fe40003f05270 */
[--C-:B------:R-:W-:Y:S02]  /*01e0*/  SHF.R.S32.HI R4, RZ, 0x3, R3.reuse ;  /* 0x00000003ff047819 */ /* 0x100fe40000011403 */
[----:B------:R-:W-:Y:S02]  /*01f0*/  SHF.R.S32.HI R3, RZ, 0x1f, R3 ;  /* 0x0000001fff037819 */ /* 0x000fe40000011403 */
[----:B------:R-:W-:-:S07]  /*0200*/  SHF.R.S32.HI R5, RZ, 0x1f, R0 ;  /* 0x0000001fff057819 */ /* 0x000fce0000011400 */
[----:B-1----:R-:W-:Y:S05]  /*0210*/  @P0 BRA `(.L_x_2) ;  /* 0x00000000009c0947 */ /* 0x002fea0003800000 */
[----:B------:R-:W-:Y:S01]  /*0220*/  ELECT P0, URZ, PT ;  /* 0x00000000003f782f */ /* 0x000fe20003800000 */
[----:B------:R-:W-:-:S12]  /*0230*/  BSSY B0, `(.L_x_2) ;  /* 0x0000025000007945 */ /* 0x000fd80003800000 */
[----:B------:R-:W-:Y:S05]  /*0240*/  @!P0 BRA `(.L_x_3) ;  /* 0x00000000008c8947 */ /* 0x000fea0003800000 */
[----:B------:R-:W0:Y:S01]  /*0250*/  S2UR UR8, SR_CgaCtaId ;  /* 0x00000000000879c3 */ /* 0x000e220000008800 */
[----:B------:R-:W-:Y:S01]  /*0260*/  UMOV UR4, 0x400 ;  /* 0x0000040000047882 */ /* 0x000fe20000000000 */
[----:B------:R-:W-:Y:S01]  /*0270*/  UMOV UR5, 0x1 ;  /* 0x0000000100057882 */ /* 0x000fe20000000000 */
[----:B------:R-:W-:Y:S02]  /*0280*/  UMOV UR6, 0x2 ;  /* 0x0000000200067882 */ /* 0x000fe40000000000 */
[----:B------:R-:W-:-:S04]  /*0290*/  UIADD3 UR6, -UR6, 0x100000, URZ ;  /* 0x0010000006067890 */ /* 0x000fc8000fffe13f */
[----:B------:R-:W-:Y:S02]  /*02a0*/  USHF.L.U32 UR7, UR6, 0xb, URZ ;  /* 0x0000000b06077899 */ /* 0x000fe4000800063f */
[----:B------:R-:W-:Y:S02]  /*02b0*/  USHF.L.U32 UR6, UR6, 0x1, URZ ;  /* 0x0000000106067899 */ /* 0x000fe4000800063f */
[----:B0-----:R-:W-:Y:S02]  /*02c0*/  ULEA UR8, UR8, UR4, 0x18 ;  /* 0x0000000408087291 */ /* 0x001fe4000f8ec03f */
[----:B------:R-:W-:-:S04]  /*02d0*/  UIADD3 UR4, -UR5, 0x100000, URZ ;  /* 0x0010000005047890 */ /* 0x000fc8000fffe13f */
[----:B------:R-:W-:Y:S02]  /*02e0*/  USHF.L.U32 UR5, UR4, 0xb, URZ ;  /* 0x0000000b04057899 */ /* 0x000fe4000800063f */
[----:B------:R-:W-:Y:S01]  /*02f0*/  USHF.L.U32 UR4, UR4, 0x1, URZ ;  /* 0x0000000104047899 */ /* 0x000fe2000800063f */
[----:B------:R-:W0:Y:S11]  /*0300*/  FENCE.VIEW.ASYNC.S ;  /* 0x00000000000073c6 */ /* 0x000e360000000000 */
[----:B0-----:R0:W1:Y:S01]  /*0310*/  SYNCS.EXCH.64 URZ, [UR8+0x37000], UR4 ;  /* 0x03700004083f75b2 */ /* 0x0010620008000100 */
[----:B------:R0:W2:Y:S01]  /*0320*/  SYNCS.EXCH.64 URZ, [UR8+0x37058], UR6 ;  /* 0x03705806083f75b2 */ /* 0x0000a20008000100 */
[----:B------:R0:W3:Y:S01]  /*0330*/  SYNCS.EXCH.64 URZ, [UR8+0x37008], UR4 ;  /* 0x03700804083f75b2 */ /* 0x0000e20008000100 */
[----:B------:R0:W4:Y:S01]  /*0340*/  SYNCS.EXCH.64 URZ, [UR8+0x37060], UR6 ;  /* 0x03706006083f75b2 */ /* 0x0001220008000100 */
[----:B------:R0:W0:Y:S01]  /*0350*/  SYNCS.EXCH.64 URZ, [UR8+0x37010], UR4 ;  /* 0x03701004083f75b2 */ /* 0x0000220008000100 */
        /* <DEDUP_REMOVED lines=17> */
[----:B------:R-:W-:Y:S01]  /*0470*/  NOP ;  /* 0x0000000000007918 */ /* 0x000fe20000000000 */
.L_x_3:
[----:B0-----:R-:W-:Y:S05]  /*0480*/  BSYNC B0 ;  /* 0x0000000000007941 */ /* 0x001fea0003800000 */
.L_x_2:
[----:B------:R-:W-:Y:S01]  /*0490*/  ULDC UR4, c[0x0][0x150] ;  /* 0x0000540000047ab9 */ /* 0x000fe20000000800 */
[----:B------:R-:W-:Y:S01]  /*04a0*/  LEA.HI R3, R3, R4, RZ, 0x2 ;  /* 0x0000000403037211 */ /* 0x000fe200078f10ff */
[----:B------:R-:W-:Y:S01]  /*04b0*/  FMUL R6, R6, UR4 ;  /* 0x0000000406067c20 */ /* 0x000fe20008400000 */
[----:B------:R-:W-:Y:S01]  /*04c0*/  LEA.HI R5, R5, R0, RZ, 0x2 ;  /* 0x0000000005057211 */ /* 0x000fe200078f10ff */
[----:B------:R-:W-:Y:S01]  /*04d0*/  ULDC UR4, c[0x0][0x154] ;  /* 0x0000550000047ab9 */ /* 0x000fe20000000800 */
[----:B------:R-:W-:Y:S01]  /*04e0*/  LOP3.LUT R3, R3, 0xfffffffc, RZ, 0xc0, !PT ;  /* 0xfffffffc03037812 */ /* 0x000fe200078ec0ff */
[----:B------:R-:W0:Y:S01]  /*04f0*/  LDC R14, c[0x0][0x140] ;  /* 0x00005000ff0e7b82 */ /* 0x000e220000000800 */
[----:B------:R-:W-:Y:S01]  /*0500*/  LOP3.LUT R5, R5, 0x3ffffffc, RZ, 0xc0, !PT ;  /* 0x3ffffffc05057812 */ /* 0x000fe200078ec0ff */
[----:B------:R-:W5:Y:S01]  /*0510*/  F2I.U32.TRUNC.NTZ R6, R6 ;  /* 0x0000000600067305 */ /* 0x000f62000020f000 */
[----:B------:R-:W-:Y:S01]  /*0520*/  LOP3.LUT P0, RZ, R12, 0x7, RZ, 0xc0, !PT ;  /* 0x000000070cff7812 */ /* 0x000fe2000780c0ff */
[----:B------:R-:W-:Y:S01]  /*0530*/  IMAD.IADD R3, R4, 0x1, -R3 ;  /* 0x0000000104037824 */ /* 0x000fe200078e0a03 */
[----:B------:R-:W-:Y:S01]  /*0540*/  I2FP.F32.U32 R4, R13 ;  /* 0x0000000d00047245 */ /* 0x000fe20000201000 */
[----:B------:R-:W-:Y:S01]  /*0550*/  IMAD.IADD R0, R0, 0x1, -R5 ;  /* 0x0000000100007824 */ /* 0x000fe200078e0a05 */
[----:B------:R-:W-:Y:S01]  /*0560*/  ISETP.NE.AND P3, PT, R7, 0x1, PT ;  /* 0x000000010700780c */ /* 0x000fe20003f65270 */
[----:B------:R-:W-:Y:S01]  /*0570*/  NOP ;  /* 0x0000000000007918 */ /* 0x000fe20000000000 */
[----:B------:R-:W-:Y:S01]  /*0580*/  NOP ;  /* 0x0000000000007918 */ /* 0x000fe20000000000 */
[----:B------:R-:W-:-:S02]  /*0590*/  IMAD R0, R0, 0x4, R3 ;  /* 0x0000000400007824 */ /* 0x000fc400078e0203 */
[----:B------:R-:W-:Y:S01]  /*05a0*/  FMUL R8, R4, UR4 ;  /* 0x0000000404087c20 */ /* 0x000fe20008400000 */
[----:B------:R-:W-:Y:S01]  /*05b0*/  ULDC UR4, c[0x0][0x144] ;  /* 0x0000510000047ab9 */ /* 0x000fe20000000800 */
[C---:B------:R-:W-:Y:S01]  /*05c0*/  IMAD.SHL.U32 R5, R0.reuse, 0x4, RZ ;  /* 0x0000000400057824 */ /* 0x040fe200078e00ff */
[----:B------:R-:W-:Y:S01]  /*05d0*/  LEA.HI R3, R0, R0, RZ, 0x1 ;  /* 0x0000000000037211 */ /* 0x000fe200078f08ff */
[----:B-----5:R-:W-:Y:S02]  /*05e0*/  IMAD.MOV R4, RZ, RZ, -R6 ;  /* 0x000000ffff047224 */ /* 0x020fe400078e0a06 */
[----:B------:R-:W5:Y:S01]  /*05f0*/  F2I.U32.TRUNC.NTZ R8, R8 ;  /* 0x0000000800087305 */ /* 0x000f62000020f000 */
[----:B------:R-:W-:Y:S01]  /*0600*/  LOP3.LUT R3, R3, 0xfffffffe, RZ, 0xc0, !PT ;  /* 0xfffffffe03037812 */ /* 0x000fe200078ec0ff */
[----:B------:R-:W-:Y:S01]  /*0610*/  IMAD R4, R4, UR4, R11 ;  /* 0x0000000404047c24 */ /* 0x000fe2000f8e020b */
[----:B------:R-:W-:Y:S01]  /*0620*/  LOP3.LUT R9, R0, 0xc, R5, 0x78, !PT ;  /* 0x0000000c00097812 */ /* 0x000fe200078e7805 */
[----:B------:R-:W-:-:S02]  /*0630*/  ULDC UR4, c[0x0][0x148] ;  /* 0x0000520000047ab9 */ /* 0x000fc40000000800 */
[----:B------:R-:W-:Y:S01]  /*0640*/  IMAD.IADD R3, R0, 0x1, -R3 ;  /* 0x0000000100037824 */ /* 0x000fe200078e0a03 */
[----:B0-----:R-:W-:Y:S02]  /*0650*/  ISETP.EQ.U32.AND P1, PT, R14, 0x1, PT ;  /* 0x000000010e00780c */ /* 0x001fe40003f22070 */
[----:B------:R-:W-:Y:S02]  /*0660*/  ISETP.LT.U32.AND P0, PT, R9, 0x2, !P0 ;  /* 0x000000020900780c */ /* 0x000fe40004701070 */
[----:B------:R-:W-:Y:S02]  /*0670*/  ISETP.NE.AND P4, PT, R3, R4, PT ;  /* 0x000000040300720c */ /* 0x000fe40003f85270 */
[----:B------:R-:W-:Y:S01]  /*0680*/  SHF.R.S32.HI R3, RZ, 0x1f, R2 ;  /* 0x0000001fff037819 */ /* 0x000fe20000011402 */
[----:B-----5:R-:W-:-:S03]  /*0690*/  IMAD.MOV R4, RZ, RZ, -R8 ;  /* 0x000000ffff047224 */ /* 0x020fc600078e0a08 */
[----:B------:R-:W-:Y:S01]  /*06a0*/  LEA.HI R3, R3, R2, RZ, 0x2 ;  /* 0x0000000203037211 */ /* 0x000fe200078f10ff */
[----:B------:R-:W-:-:S03]  /*06b0*/  IMAD R5, R4, UR4, R13 ;  /* 0x0000000404057c24 */ /* 0x000fc6000f8e020d */
[----:B------:R-:W-:-:S03]  /*06c0*/  LOP3.LUT R3, R3, 0xfffffffc, RZ, 0xc0, !PT ;  /* 0xfffffffc03037812 */ /* 0x000fc600078ec0ff */
[----:B------:R-:W-:Y:S02]  /*06d0*/  @P4 LEA.HI R0, R9, R9, RZ, 0x1 ;  /* 0x0000000909004211 */ /* 0x000fe400078f08ff */
[----:B------:R-:W-:Y:S01]  /*06e0*/  IMAD.IADD R6, R2, 0x1, -R3 ;  /* 0x0000000102067824 */ /* 0x000fe200078e0a03 */
[----:B------:R-:W-:Y:S01]  /*06f0*/  SEL R3, RZ, 0x1, !P0 ;  /* 0x00000001ff037807 */ /* 0x000fe20004000000 */
[----:B------:R-:W-:Y:S01]  /*0700*/  IMAD.MOV.U32 R2, RZ, RZ, 0x1 ;  /* 0x00000001ff027424 */ /* 0x000fe200078e00ff */
[----:B------:R-:W-:Y:S02]  /*0710*/  @P4 SHF.R.S32.HI R0, RZ, 0x1, R0 ;  /* 0x00000001ff004819 */ /* 0x000fe40000011400 */
[----:B------:R-:W-:Y:S02]  /*0720*/  LOP3.LUT P2, RZ, R7, R6, RZ, 0xfc, !PT ;  /* 0x0000000607ff7212 */ /* 0x000fe4000784fcff */
[----:B------:R-:W-:Y:S02]  /*0730*/  @P4 ISETP.NE.AND P5, PT, R0, R5, PT ;  /* 0x000000050000420c */ /* 0x000fe40003fa5270 */
[----:B------:R-:W-:-:S02]  /*0740*/  SEL R0, RZ, 0x1, P2 ;  /* 0x00000001ff007807 */ /* 0x000fc40001000000 */
[----:B------:R-:W-:Y:S02]  /*0750*/  @P4 SEL R2, RZ, 0x1, P5 ;  /* 0x00000001ff024807 */ /* 0x000fe40002800000 */
[----:B------:R-:W-:Y:S02]  /*0760*/  SEL R8, R0, 0x2, P3 ;  /* 0x0000000200087807 */ /* 0x000fe40001800000 */
[----:B------:R-:W-:Y:S01]  /*0770*/  LOP3.LUT R16, R2, R3, RZ, 0xc0, !PT ;  /* 0x0000000302107212 */ /* 0x000fe200078ec0ff */
[----:B------:R-:W-:Y:S06]  /*0780*/  @!P1 BRA `(.L_x_4) ;  /* 0x0000000000089947 */ /* 0x000fec0003800000 */
[----:B-1234-:R-:W-:Y:S01]  /*0790*/  UCGABAR_ARV ;  /* 0x00000000000079c7 */ /* 0x01efe20008000000 */
[----:B------:R-:W-:Y:S05]  /*07a0*/  BRA `(.L_x_5) ;  /* 0x0000000000047947 */ /* 0x000fea0003800000 */
.L_x_4:
[----:B-1234-:R-:W-:Y:S01]  /*07b0*/  NOP ;  /* 0x0000000000007918 */ /* 0x01efe20000000000 */
.L_x_5:
[----:B------:R-:W-:Y:S01]  /*07c0*/  ULDC.64 UR4, c[0x0][0x598] ;  /* 0x0001660000047ab9 */ /* 0x000fe20000000a00 */
[----:B------:R-:W-:Y:S01]  /*07d0*/  ULDC.64 UR12, c[0x0][0x208] ;  /* 0x00008200000c7ab9 */ /* 0x000fe20000000a00 */
[----:B------:R-:W-:-:S04]  /*07e0*/  ISETP.NE.U32.AND P0, PT, RZ, UR4, PT ;  /* 0x00000004ff007c0c */ /* 0x000fc8000bf05070 */
[----:B------:R-:W-:-:S13]  /*07f0*/  ISETP.NE.AND.EX P0, PT, RZ, UR5, PT, P0 ;  /* 0x00000005ff007c0c */ /* 0x000fda000bf05300 */
[----:B------:R-:W-:Y:S05]  /*0800*/  @!P0 BRA `(.L_x_6) ;  /* 0x00000000001c8947 */ /* 0x000fea0003800000 */
[----:B------:R-:W0:Y:S02]  /*0810*/  LDC.64 R2, c[0x0][0x598] ;  /* 0x00016600ff027b82 */ /* 0x000e240000000a00 */
[----:B0-----:R-:W2:Y:S02]  /*0820*/  LDG.E.64 R2, desc[UR12][R2.64] ;  /* 0x0000000c02027981 */ /* 0x001ea4000c1e1b00 */
[----:B--2---:R-:W-:-:S04]  /*0830*/  ISETP.NE.U32.AND P0, PT, R2, RZ, PT ;  /* 0x000000ff0200720c */ /* 0x004fc80003f05070 */
[----:B------:R-:W-:-:S13]  /*0840*/  ISETP.NE.AND.EX P0, PT, R3, RZ, PT, P0 ;  /* 0x000000ff0300720c */ /* 0x000fda0003f05300 */
[----:B------:R-:W-:Y:S05]  /*0850*/  @!P0 BRA `(.L_x_6) ;  /* 0x0000000000088947 */ /* 0x000fea0003800000 */
[----:B------:R0:W5:Y:S01]  /*0860*/  LD.E R2, desc[UR12][R2.64] ;  /* 0x0000000c02027980 */ /* 0x000162000c101900 */
[----:B------:R-:W-:Y:S05]  /*0870*/  BRA `(.L_x_7) ;  /* 0x0000000000207947 */ /* 0x000fea0003800000 */
.L_x_6:
[----:B------:R-:W-:Y:S02]  /*0880*/  ULDC.64 UR4, c[0x0][0x588] ;  /* 0x0001620000047ab9 */ /* 0x000fe40000000a00 */
[----:B------:R-:W-:-:S04]  /*0890*/  ISETP.NE.U32.AND P0, PT, RZ, UR4, PT ;  /* 0x00000004ff007c0c */ /* 0x000fc8000bf05070 */
[----:B------:R-:W-:-:S13]  /*08a0*/  ISETP.NE.AND.EX P0, PT, RZ, UR5, PT, P0 ;  /* 0x00000005ff007c0c */ /* 0x000fda000bf05300 */
[----:B------:R-:W-:Y:S05]  /*08b0*/  @!P0 BRA `(.L_x_8) ;  /* 0x00000000000c8947 */ /* 0x000fea0003800000 */
[----:B------:R-:W0:Y:S02]  /*08c0*/  LDC.64 R2, c[0x0][0x588] ;  /* 0x00016200ff027b82 */ /* 0x000e240000000a00 */
[----:B0-----:R1:W5:Y:S01]  /*08d0*/  LDG.E R2, desc[UR12][R2.64] ;  /* 0x0000000c02027981 */ /* 0x001362000c1e1900 */
[----:B------:R-:W-:Y:S05]  /*08e0*/  BRA `(.L_x_7) ;  /* 0x0000000000047947 */ /* 0x000fea0003800000 */
.L_x_8:
[----:B------:R-:W2:Y:S02]  /*08f0*/  LDC R2, c[0x0][0x580] ;  /* 0x00016000ff027b82 */ /* 0x000ea40000000800 */
.L_x_7:
[----:B------:R-:W-:Y:S02]  /*0900*/  ULDC.64 UR4, c[0x0][0x5a0] ;  /* 0x0001680000047ab9 */ /* 0x000fe40000000a00 */
[----:B------:R-:W-:-:S04]  /*0910*/  ISETP.NE.U32.AND P0, PT, RZ, UR4, PT ;  /* 0x00000004ff007c0c */ /* 0x000fc8000bf05070 */
[----:B------:R-:W-:-:S13]  /*0920*/  ISETP.NE.AND.EX P0, PT, RZ, UR5, PT, P0 ;  /* 0x00000005ff007c0c */ /* 0x000fda000bf05300 */
[----:B------:R-:W-:Y:S05]  /*0930*/  @!P0 BRA `(.L_x_9) ;  /* 0x00000000001c8947 */ /* 0x000fea0003800000 */
[----:B------:R-:W3:Y:S02]  /*0940*/  LDC.64 R4, c[0x0][0x5a0] ;  /* 0x00016800ff047b82 */ /* 0x000ee40000000a00 */
[----:B---3--:R-:W3:Y:S02]  /*0950*/  LDG.E.64 R4, desc[UR12][R4.64] ;  /* 0x0000000c04047981 */ /* 0x008ee4000c1e1b00 */
[----:B---3--:R-:W-:-:S04]  /*0960*/  ISETP.NE.U32.AND P0, PT, R4, RZ, PT ;  /* 0x000000ff0400720c */ /* 0x008fc80003f05070 */
[----:B------:R-:W-:-:S13]  /*0970*/  ISETP.NE.AND.EX P0, PT, R5, RZ, PT, P0 ;  /* 0x000000ff0500720c */ /* 0x000fda0003f05300 */
[----:B------:R-:W-:Y:S05]  /*0980*/  @!P0 BRA `(.L_x_9) ;  /* 0x0000000000088947 */ /* 0x000fea0003800000 */
[----:B------:R3:W5:Y:S01]  /*0990*/  LD.E R0, desc[UR12][R4.64] ;  /* 0x0000000c04007980 */ /* 0x000762000c101900 */
[----:B------:R-:W-:Y:S05]  /*09a0*/  BRA `(.L_x_10) ;  /* 0x0000000000207947 */ /* 0x000fea0003800000 */
.L_x_9:
[----:B------:R-:W-:Y:S02]  /*09b0*/  ULDC.64 UR4, c[0x0][0x590] ;  /* 0x0001640000047ab9 */ /* 0x000fe40000000a00 */
[----:B------:R-:W-:-:S04]  /*09c0*/  ISETP.NE.U32.AND P0, PT, RZ, UR4, PT ;  /* 0x00000004ff007c0c */ /* 0x000fc8000bf05070 */
[----:B------:R-:W-:-:S13]  /*09d0*/  ISETP.NE.AND.EX P0, PT, RZ, UR5, PT, P0 ;  /* 0x00000005ff007c0c */ /* 0x000fda000bf05300 */
[----:B------:R-:W-:Y:S05]  /*09e0*/  @!P0 BRA `(.L_x_11) ;  /* 0x00000000000c8947 */ /* 0x000fea0003800000 */
[----:B------:R-:W3:Y:S02]  /*09f0*/  LDC.64 R4, c[0x0][0x590] ;  /* 0x00016400ff047b82 */ /* 0x000ee40000000a00 */
[----:B---3--:R4:W5:Y:S01]  /*0a00*/  LDG.E R0, desc[UR12][R4.64] ;  /* 0x0000000c04007981 */ /* 0x008962000c1e1900 */
[----:B------:R-:W-:Y:S05]  /*0a10*/  BRA `(.L_x_10) ;  /* 0x0000000000047947 */ /* 0x000fea0003800000 */
.L_x_11:
[----:B------:R-:W3:Y:S02]  /*0a20*/  LDC R0, c[0x0][0x584] ;  /* 0x00016100ff007b82 */ /* 0x000ee40000000800 */
.L_x_10:
[----:B01----:R-:W0:Y:S08]  /*0a30*/  LDC R3, c[0x0][0x3c4] ;  /* 0x0000f100ff037b82 */ /* 0x003e300000000800 */
[----:B------:R-:W1:Y:S01]  /*0a40*/  LDC.64 R14, c[0x0][0x3c8] ;  /* 0x0000f200ff0e7b82 */ /* 0x000e620000000a00 */
[----:B0-----:R-:W-:-:S05]  /*0a50*/  VIADD R3, R3, 0x3f ;  /* 0x0000003f03037836 */ /* 0x001fca0000000000 */
[----:B---34-:R-:W-:-:S04]  /*0a60*/  SHF.R.S32.HI R4, RZ, 0x1f, R3 ;  /* 0x0000001fff047819 */ /* 0x018fc80000011403 */
[----:B------:R-:W-:-:S04]  /*0a70*/  LEA.HI R4, R4, R3, RZ, 0x6 ;  /* 0x0000000304047211 */ /* 0x000fc800078f30ff */
[----:B------:R-:W-:-:S05]  /*0a80*/  SHF.R.S32.HI R3, RZ, 0x6, R4 ;  /* 0x00000006ff037819 */ /* 0x000fca0000011404 */
[----:B-1----:R-:W-:-:S04]  /*0a90*/  IMAD R4, R3, R14, RZ ;  /* 0x0000000e03047224 */ /* 0x002fc800078e02ff */
[----:B------:R-:W-:Y:S01]  /*0aa0*/  IMAD R4, R4, R15, RZ ;  /* 0x0000000f04047224 */ /* 0x000fe200078e02ff */
[----:B------:R-:W-:Y:S06]  /*0ab0*/  @!P1 BRA `(.L_x_12) ;  /* 0x00000000000c9947 */ /* 0x000fec0003800000 */
[----:B------:R-:W-:Y:S01]  /*0ac0*/  UCGABAR_WAIT ;  /* 0x0000000000007dc7 */ /* 0x000fe20008000000 */
[----:B------:R-:W-:Y:S01]  /*0ad0*/  CCTL.IVALL ;  /* 0x00000000ff00798f */ /* 0x000fe20002000000 */
[----:B------:R-:W-:Y:S05]  /*0ae0*/  BRA `(.L_x_13) ;  /* 0x0000000000047947 */ /* 0x000fea0003800000 */
.L_x_12:
[----:B------:R-:W-:Y:S06]  /*0af0*/  BAR.SYNC.DEFER_BLOCKING 0x0 ;  /* 0x0000000000007b1d */ /* 0x000fec0000010000 */
.L_x_13:
[----:B------:R-:W-:-:S13]  /*0b00*/  ISETP.NE.AND P0, PT, R7, RZ, PT ;  /* 0x000000ff0700720c */ /* 0x000fda0003f05270 */
[----:B------:R-:W-:Y:S05]  /*0b10*/  @!P0 BRA `(.L_x_14) ;  /* 0x000000e000fc8947 */ /* 0x000fea0003800000 */
[----:B------:R-:W-:-:S13]  /*0b20*/  ISETP.NE.AND P0, PT, R7, 0x1, PT ;  /* 0x000000010700780c */ /* 0x000fda0003f05270 */
[----:B------:R-:W-:Y:S05]  /*0b30*/  @P0 EXIT ;  /* 0x000000000000094d */ /* 0x000fea0003800000 */
[----:B------:R-:W-:Y:S01]  /*0b40*/  ISETP.GE.AND P0, PT, R4, 0x1, PT ;  /* 0x000000010400780c */ /* 0x000fe20003f06270 */
[----:B------:R-:W-:Y:S01]  /*0b50*/  UMOV UR4, URZ ;  /* 0x0000003f00047c82 */ /* 0x000fe20008000000 */
[----:B------:R-:W-:Y:S02]  /*0b60*/  CS2R R54, SRZ ;  /* 0x0000000000367805 */ /* 0x000fe4000001ff00 */
[----:B------:R-:W-:Y:S02]  /*0b70*/  CS2R R120, SRZ ;  /* 0x0000000000787805 */ /* 0x000fe4000001ff00 */
[----:B------:R-:W-:Y:S02]  /*0b80*/  CS2R R122, SRZ ;  /* 0x00000000007a7805 */ /* 0x000fe4000001ff00 */
[----:B------:R-:W-:Y:S02]  /*0b90*/  CS2R R124, SRZ ;  /* 0x00000000007c7805 */ /* 0x000fe4000001ff00 */
[----:B------:R-:W-:-:S02]  /*0ba0*/  CS2R R126, SRZ ;  /* 0x00000000007e7805 */ /* 0x000fc4000001ff00 */
[----:B------:R-:W-:Y:S02]  /*0bb0*/  CS2R R128, SRZ ;  /* 0x0000000000807805 */ /* 0x000fe4000001ff00 */
        /* <DEDUP_REMOVED lines=57> */
[----:B------:R-:W-:Y:S01]  /*0f50*/  CS2R R52, SRZ ;  /* 0x0000000000347805 */ /* 0x000fe2000001ff00 */
[----:B------:R-:W-:Y:S06]  /*0f60*/  @!P0 BRA `(.L_x_15) ;  /* 0x0000000000e08947 */ /* 0x000fec0003800000 */
[----:B------:R-:W-:-:S04]  /*0f70*/  LOP3.LUT R3, R8, 0x1, RZ, 0xfc, !PT ;  /* 0x0000000108037812 */ /* 0x000fc800078efcff */
[----:B------:R-:W-:-:S13]  /*0f80*/  ISETP.NE.AND P1, PT, R3, 0x3, PT ;  /* 0x000000030300780c */ /* 0x000fda0003f25270 */
[----:B------:R-:W-:Y:S05]  /*0f90*/  @!P1 BRA `(.L_x_16) ;  /* 0x0000000000049947 */ /* 0x000fea0003800000 */
[----:B------:R-:W-:Y:S01]  /*0fa0*/  BPT.TRAP 0x1 ;  /* 0x000000040000795c */ /* 0x000fe20000300000 */
.L_x_16:
[----:B------:R-:W0:Y:S01]  /*0fb0*/  S2UR UR5, SR_CgaCtaId ;  /* 0x00000000000579c3 */ /* 0x000e220000008800 */
[----:B------:R-:W-:Y:S01]  /*0fc0*/  SHF.L.U32 R3, RZ, 0x1f, RZ ;  /* 0x0000001fff037819 */ /* 0x000fe200000006ff */
[----:B------:R-:W-:Y:S02]  /*0fd0*/  UMOV UR4, 0x400 ;  /* 0x0000040000047882 */ /* 0x000fe40000000000 */
[----:B0-----:R-:W-:-:S12]  /*0fe0*/  ULEA UR4, UR5, UR4, 0x18 ;  /* 0x0000000405047291 */ /* 0x001fd8000f8ec03f */
.L_x_17:
[----:B0-----:R-:W-:-:S04]  /*0ff0*/  IMAD.U32 R6, RZ, RZ, UR4 ;  /* 0x00000004ff067e24 */ /* 0x001fc8000f8e00ff */
[----:B------:R0:W1:Y:S03]  /*1000*/  SYNCS.PHASECHK.TRANS64.TRYWAIT P1, [R6+URZ+0x37000], R3 ;  /* 0x03700003060075a7 */ /* 0x000066000802017f */
[----:B-1----:R-:W-:Y:S05]  /*1010*/  @!P1 NANOSLEEP.SYNCS 0x989680 ;  /* 0x009896800000995d */ /* 0x002fea0003900000 */
[----:B------:R-:W1:Y:S02]  /*1020*/  @!P1 SYNCS.PHASECHK.TRANS64 P1, [R6+URZ+0x37000], R3 ;  /* 0x03700003060095a7 */ /* 0x000e64000802007f */
[----:B-1----:R-:W-:Y:S05]  /*1030*/  @!P1 BRA `(.L_x_17) ;  /* 0xfffffffc00ec9947 */ /* 0x002fea000383ffff */
[----:B------:R-:W-:Y:S01]  /*1040*/  UIADD3 UR5, UR4, 0x2c000, URZ ;  /* 0x0002c00004057890 */ /* 0x000fe2000fffe03f */
[----:B------:R-:W-:Y:S01]  /*1050*/  WARPGROUP.ARRIVE ;  /* 0x00000000000079c5 */ /* 0x000fe20000000000 */
[----:B------:R-:W-:Y:S02]  /*1060*/  USHF.R.U32.HI UR4, URZ, 0x4, UR4 ;  /* 0x000000043f047899 */ /* 0x000fe40008011604 */
[----:B------:R-:W-:Y:S02]  /*1070*/  USHF.R.U32.HI UR5, URZ, 0x4, UR5 ;  /* 0x000000043f057899 */ /* 0x000fe40008011605 */
[----:B------:R-:W-:Y:S02]  /*1080*/  ULOP3.LUT UR4, UR4, 0x3fff, URZ, 0xc0, !UPT ;  /* 0x00003fff04047892 */ /* 0x000fe4000f8ec03f */
[----:B------:R-:W-:Y:S02]  /*1090*/  ULOP3.LUT UR5, UR5, 0x3fff, URZ, 0xc0, !UPT ;  /* 0x00003fff05057892 */ /* 0x000fe4000f8ec03f */
[----:B------:R-:W-:-:S02]  /*10a0*/  ULOP3.LUT UR11, UR4, 0x10000, URZ, 0xfc, !UPT ;  /* 0x00010000040b7892 */ /* 0x000fc4000f8efc3f */
[----:B------:R-:W-:Y:S02]  /*10b0*/  ULOP3.LUT UR14, UR5, 0x10000, URZ, 0xfc, !UPT ;  /* 0x00010000050e7892 */ /* 0x000fe4000f8efc3f */
[----:B------:R-:W-:Y:S02]  /*10c0*/  UIADD3 UR8, UR11, 0x100, URZ ;  /* 0x000001000b087890 */ /* 0x000fe4000fffe03f */
[----:B------:R-:W-:Y:S02]  /*10d0*/  UIADD3 UR9, UR11, 0x200, URZ ;  /* 0x000002000b097890 */ /* 0x000fe4000fffe03f */
[----:B------:R-:W-:Y:S01]  /*10e0*/  UMOV UR4, UR11 ;  /* 0x0000000b00047c82 */ /* 0x000fe20008000000 */
[----:B------:R-:W-:Y:S01]  /*10f0*/  UMOV UR5, 0x80000020 ;  /* 0x8000002000057882 */ /* 0x000fe20000000000 */
[----:B------:R-:W-:Y:S01]  /*1100*/  UMOV UR6, UR14 ;  /* 0x0000000e00067c82 */ /* 0x000fe20008000000 */
[----:B------:R-:W-:Y:S01]  /*1110*/  UMOV UR7, 0x80000020 ;  /* 0x8000002000077882 */ /* 0x000fe20000000000 */
[----:B------:R-:W-:Y:S01]  /*1120*/  UIADD3 UR10, UR11, 0x300, URZ ;  /* 0x000003000b0a7890 */ /* 0x000fe2000fffe03f */
[----:B------:R-:W-:Y:S01]  /*1130*/  QGMMA.64x64x32.F32.E4M3.E4M3 R120, gdesc[UR4], RZ, !UPT ;  /* 0x00e00000047879f3 */ /* 0x000fe2000c7008ff */
        /* <DEDUP_REMOVED lines=12> */
[----:B------:R-:W-:-:S02]  /*1200*/  UIADD3 UR4, UR11, 0x2, URZ ;  /* 0x000000020b047890 */ /* 0x000fc4000fffe03f */
[----:B------:R-:W-:Y:S01]  /*1210*/  UIADD3 UR6, UR14, 0x2, URZ ;  /* 0x000000020e067890 */ /* 0x000fe2000fffe03f */
[----:B------:R-:W-:Y:S01]  /*1220*/  UMOV UR5, 0x80000020 ;  /* 0x8000002000057882 */ /* 0x000fe20000000000 */
[----:B------:R-:W-:-:S07]  /*1230*/  UMOV UR7, 0x80000020 ;  /* 0x8000002000077882 */ /* 0x000fce0000000000 */
[----:B------:R-:W-:Y:S01]  /*1240*/  QGMMA.64x64x32.F32.E4M3.E4M3 R120, gdesc[UR4], R120 ;  /* 0x00e00000047879f3 */ /* 0x000fe20008700878 */
[----:B------:R-:W-:Y:S01]  /*1250*/  UMOV UR4, UR8 ;  /* 0x0000000800047c82 */ /* 0x000fe20008000000 */
[----:B------:R-:W-:Y:S02]  /*1260*/  UMOV UR5, 0x80000020 ;  /* 0x8000002000057882 */ /* 0x000fe40000000000 */
[----:B------:R-:W-:Y:S01]  /*1270*/  QGMMA.64x64x32.F32.E4M3.E4M3 R88, gdesc[UR4], R88 ;  /* 0x00e00000045879f3 */ /* 0x000fe20008700858 */
[----:B------:R-:W-:Y:S01]  /*1280*/  UMOV UR4, UR9 ;  /* 0x0000000900047c82 */ /* 0x000fe20008000000 */
[----:B------:R-:W-:Y:S02]  /*1290*/  UMOV UR5, 0x80000020 ;  /* 0x8000002000057882 */ /* 0x000fe40000000000 */
[----:B------:R-:W-:Y:S01]  /*12a0*/  QGMMA.64x64x32.F32.E4M3.E4M3 R56, gdesc[UR4], R56 ;  /* 0x00e00000043879f3 */ /* 0x000fe20008700838 */
[----:B------:R-:W-:Y:S01]  /*12b0*/  UMOV UR4, UR10 ;  /* 0x0000000a00047c82 */ /* 0x000fe20008000000 */
[----:B------:R-:W-:-:S02]  /*12c0*/  UMOV UR5, 0x80000020 ;  /* 0x8000002000057882 */ /* 0x000fc40000000000 */
[----:B------:R-:W-:Y:S01]  /*12d0*/  QGMMA.64x64x32.F32.E4M3.E4M3 R24, gdesc[UR4], R24, gsb0 ;  /* 0x00e00000041879f3 */ /* 0x000fe20008000818 */
[----:B------:R-:W-:-:S05]  /*12e0*/  UMOV UR4, 0x1 ;  /* 0x0000000100047882 */ /* 0x000fca0000000000 */
.L_x_15:
[----:B0-----:R-:W-:-:S05]  /*12f0*/  VIMNMX R3, R4, 0x1, PT ;  /* 0x0000000104037848 */ /* 0x001fca0003fe0100 */
[----:B------:R-:W-:-:S05]  /*1300*/  IMAD.IADD R3, R4, 0x1, -R3 ;  /* 0x0000000104037824 */ /* 0x000fca00078e0a03 */
[----:B------:R-:W-:-:S13]  /*1310*/  ISETP.GE.AND P1, PT, R3, 0x1, PT ;  /* 0x000000010300780c */ /* 0x000fda0003f26270 */
[----:B------:R-:W-:Y:S05]  /*1320*/  @!P1 BRA `(.L_x_18) ;  /* 0x0000000400549947 */ /* 0x000fea0003800000 */
[----:B------:R-:W0:Y:S01]  /*1330*/  S2UR UR6, SR_CgaCtaId ;  /* 0x00000000000679c3 */ /* 0x000e220000008800 */
[----:B------:R-:W-:Y:S01]  /*1340*/  UMOV UR5, 0x400 ;  /* 0x0000040000057882 */ /* 0x000fe20000000000 */
[----:B------:R-:W-:Y:S01]  /*1350*/  LOP3.LUT R11, R8, 0x1, RZ, 0xfc, !PT ;  /* 0x00000001080b7812 */ /* 0x000fe200078efcff */
[----:B------:R-:W-:Y:S01]  /*1360*/  IMAD.MOV.U32 R10, RZ, RZ, RZ ;  /* 0x000000ffff0a7224 */ /* 0x000fe200078e00ff */
[----:B------:R-:W-:Y:S01]  /*1370*/  UISETP.NE.U32.AND UP0, UPT, UR4, URZ, UPT ;  /* 0x0000003f0400728c */ /* 0x000fe2000bf05070 */
[----:B------:R-:W-:Y:S02]  /*1380*/  IMAD.MOV.U32 R4, RZ, RZ, R3 ;  /* 0x000000ffff047224 */ /* 0x000fe400078e0003 */
[----:B------:R-:W-:Y:S01]  /*1390*/  IMAD.MOV.U32 R5, RZ, RZ, RZ ;  /* 0x000000ffff057224 */ /* 0x000fe200078e00ff */
[----:B0-----:R-:W-:-:S04]  /*13a0*/  ULEA UR16, UR6, UR5, 0x18 ;  /* 0x0000000506107291 */ /* 0x001fc8000f8ec03f */
[----:B------:R-:W-:Y:S02]  /*13b0*/  UIADD3 UR5, UR16, 0x2c000, URZ ;  /* 0x0002c00010057890 */ /* 0x000fe4000fffe03f */
[----:B------:R-:W-:Y:S02]  /*13c0*/  USHF.R.U32.HI UR6, URZ, 0x4, UR16 ;  /* 0x000000043f067899 */ /* 0x000fe40008011610 */
[----:B------:R-:W-:Y:S02]  /*13d0*/  USHF.R.U32.HI UR5, URZ, 0x4, UR5 ;  /* 0x000000043f057899 */ /* 0x000fe40008011605 */
[----:B------:R-:W-:Y:S02]  /*13e0*/  ULOP3.LUT UR6, UR6, 0x3fff, URZ, 0xc0, !UPT ;  /* 0x00003fff06067892 */ /* 0x000fe4000f8ec03f */
[----:B------:R-:W-:Y:S02]  /*13f0*/  ULOP3.LUT UR5, UR5, 0x3fff, URZ, 0xc0, !UPT ;  /* 0x00003fff05057892 */ /* 0x000fe4000f8ec03f */
[----:B------:R-:W-:-:S02]  /*1400*/  ULOP3.LUT UR18, UR6, 0x10000, URZ, 0xfc, !UPT ;  /* 0x0001000006127892 */ /* 0x000fc4000f8efc3f */
[----:B------:R-:W-:-:S12]  /*1410*/  ULOP3.LUT UR17, UR5, 0x10000, URZ, 0xfc, !UPT ;  /* 0x0001000005117892 */ /* 0x000fd8000f8efc3f */
.L_x_23:
[----:B------:R-:W-:-:S13]  /*1420*/  ISETP.NE.AND P2, PT, R11, 0x3, PT ;  /* 0x000000030b00780c */ /* 0x000fda0003f45270 */
[----:B------:R-:W-:Y:S05]  /*1430*/  @!P2 BRA `(.L_x_19) ;  /* 0x000000000004a947 */ /* 0x000fea0003800000 */
[----:B------:R-:W-:Y:S01]  /*1440*/  BPT.TRAP 0x1 ;  /* 0x000000040000795c */ /* 0x000fe20000300000 */
.L_x_19:
[----:B------:R-:W-:Y:S01]  /*1450*/  SHF.L.U32 R6, R10, 0x1f, RZ ;  /* 0x0000001f0a067819 */ /* 0x000fe200000006ff */
[----:B------:R-:W-:-:S12]  /*1460*/  ULEA UR5, UR4, UR16, 0x3 ;  /* 0x0000001004057291 */ /* 0x000fd8000f8e183f */
.L_x_20:
[----:B0-----:R-:W-:-:S04]  /*1470*/  IMAD.U32 R7, RZ, RZ, UR5 ;  /* 0x00000005ff077e24 */ /* 0x001fc8000f8e00ff */
[----:B------:R0:W1:Y:S03]  /*1480*/  SYNCS.PHASECHK.TRANS64.TRYWAIT P1, [R7+URZ+0x37000], R6 ;  /* 0x03700006070075a7 */ /* 0x000066000802017f */
[----:B-1----:R-:W-:Y:S05]  /*1490*/  @!P1 NANOSLEEP.SYNCS 0x989680 ;  /* 0x009896800000995d */ /* 0x002fea0003900000 */
[----:B------:R-:W1:Y:S02]  /*14a0*/  @!P1 SYNCS.PHASECHK.TRANS64 P1, [R7+URZ+0x37000], R6 ;  /* 0x03700006070095a7 */ /* 0x000e64000802007f */
[----:B-1----:R-:W-:Y:S05]  /*14b0*/  @!P1 BRA `(.L_x_20) ;  /* 0xfffffffc00ec9947 */ /* 0x002fea000383ffff */
[----:B------:R-:W-:Y:S01]  /*14c0*/  ULEA UR5, UR4, UR18, 0xa ;  /* 0x0000001204057291 */ /* 0x000fe2000f8e503f */
[----:B------:R-:W-:Y:S01]  /*14d0*/  WARPGROUP.ARRIVE ;  /* 0x00000000000079c5 */ /* 0x000fe20000000000 */
[----:B------:R-:W-:Y:S02]  /*14e0*/  ULEA UR6, UR4, UR17, 0x8 ;  /* 0x0000001104067291 */ /* 0x000fe4000f8e403f */
[----:B------:R-:W-:Y:S02]  /*14f0*/  UIADD3 UR7, UR5, 0x100, URZ ;  /* 0x0000010005077890 */ /* 0x000fe4000fffe03f */
[----:B------:R-:W-:Y:S02]  /*1500*/  UIADD3 UR14, UR5, 0x200, URZ ;  /* 0x00000200050e7890 */ /* 0x000fe4000fffe03f */
[----:B------:R-:W-:Y:S01]  /*1510*/  UMOV UR8, UR5 ;  /* 0x0000000500087c82 */ /* 0x000fe20008000000 */
[----:B------:R-:W-:Y:S01]  /*1520*/  UMOV UR9, 0x80000020 ;  /* 0x8000002000097882 */ /* 0x000fe20000000000 */
[----:B------:R-:W-:Y:S01]  /*1530*/  UMOV UR10, UR6 ;  /* 0x00000006000a7c82 */ /* 0x000fe20008000000 */
[----:B------:R-:W-:Y:S01]  /*1540*/  UMOV UR11, 0x80000020 ;  /* 0x80000020000b7882 */ /* 0x000fe20000000000 */
[----:B------:R-:W-:Y:S01]  /*1550*/  UIADD3 UR15, UR5, 0x300, URZ ;  /* 0x00000300050f7890 */ /* 0x000fe2000fffe03f */
[----:B------:R-:W-:Y:S01]  /*1560*/  QGMMA.64x64x32.F32.E4M3.E4M3 R120, gdesc[UR8], R120, UP0 ;  /* 0x00e00000087879f3 */ /* 0x000fe2000bf00878 */
[----:B------:R-:W-:Y:S01]  /*1570*/  UMOV UR8, UR7 ;  /* 0x0000000700087c82 */ /* 0x000fe20008000000 */
[----:B------:R-:W-:Y:S01]  /*1580*/  UMOV UR9, 0x80000020 ;  /* 0x8000002000097882 */ /* 0x000fe20000000000 */
[----:B------:R-:W-:Y:S01]  /*1590*/  UIADD3 UR7, UR5, 0x202, URZ ;  /* 0x0000020205077890 */ /* 0x000fe2000fffe03f */
[----:B------:R-:W-:Y:S01]  /*15a0*/  QGMMA.64x64x32.F32.E4M3.E4M3 R88, gdesc[UR8], R88, UP0 ;  /* 0x00e00000085879f3 */ /* 0x000fe2000bf00858 */
[----:B------:R-:W-:Y:S01]  /*15b0*/  UMOV UR8, UR14 ;  /* 0x0000000e00087c82 */ /* 0x000fe20008000000 */
[----:B------:R-:W-:-:S02]  /*15c0*/  UMOV UR9, 0x80000020 ;  /* 0x8000002000097882 */ /* 0x000fc40000000000 */
[----:B------:R-:W-:Y:S01]  /*15d0*/  QGMMA.64x64x32.F32.E4M3.E4M3 R56, gdesc[UR8], R56, UP0 ;  /* 0x00e00000083879f3 */ /* 0x000fe2000bf00838 */
[----:B------:R-:W-:Y:S01]  /*15e0*/  UMOV UR8, UR15 ;  /* 0x0000000f00087c82 */ /* 0x000fe20008000000 */
[----:B------:R-:W-:Y:S02]  /*15f0*/  UMOV UR9, 0x80000020 ;  /* 0x8000002000097882 */ /* 0x000fe40000000000 */
[----:B------:R-:W-:Y:S01]  /*1600*/  QGMMA.64x64x32.F32.E4M3.E4M3 R24, gdesc[UR8], R24, UP0 ;  /* 0x00e00000081879f3 */ /* 0x000fe2000bf00818 */
[----:B------:R-:W-:Y:S02]  /*1610*/  UIADD3 UR8, UR5, 0x2, URZ ;  /* 0x0000000205087890 */ /* 0x000fe4000fffe03f */
[----:B------:R-:W-:Y:S02]  /*1620*/  UIADD3 UR10, UR6, 0x2, URZ ;  /* 0x00000002060a7890 */ /* 0x000fe4000fffe03f */
[----:B------:R-:W-:Y:S01]  /*1630*/  UIADD3 UR6, UR5, 0x102, URZ ;  /* 0x0000010205067890 */ /* 0x000fe2000fffe03f */
[----:B------:R-:W-:Y:S01]  /*1640*/  UMOV UR9, 0x80000020 ;  /* 0x8000002000097882 */ /* 0x000fe20000000000 */
[----:B------:R-:W-:Y:S01]  /*1650*/  UMOV UR11, 0x80000020 ;  /* 0x80000020000b7882 */ /* 0x000fe20000000000 */
[----:B------:R-:W-:-:S04]  /*1660*/  UIADD3 UR5, UR5, 0x302, URZ ;  /* 0x0000030205057890 */ /* 0x000fc8000fffe03f */
        /* <DEDUP_REMOVED lines=9> */
[----:B------:R-:W-:Y:S03]  /*1700*/  QGMMA.64x64x32.F32.E4M3.E4M3 R24, gdesc[UR8], R24, gsb0 ;  /* 0x00e00000081879f3 */ /* 0x000fe60008000818 */
[----:B------:R-:W-:Y:S02]  /*1710*/  WARPGROUP.DEPBAR.LE gsb0, 0x1 ;  /* 0x00008000000079c5 */ /* 0x000fe40000010100 */
[----:B------:R-:W-:Y:S05]  /*1720*/  @!P2 BRA `(.L_x_21) ;  /* 0x000000000004a947 */ /* 0x000fea0003800000 */
[----:B------:R-:W-:Y:S01]  /*1730*/  BPT.TRAP 0x1 ;  /* 0x000000040000795c */ /* 0x000fe20000300000 */
.L_x_21:
[----:B------:R-:W-:-:S13]  /*1740*/  ISETP.NE.AND P1, PT, R16, RZ, PT ;  /* 0x000000ff1000720c */ /* 0x000fda0003f25270 */
[----:B0-----:R-:W-:-:S05]  /*1750*/  @P1 LEA R6, R5, UR16, 0x3 ;  /* 0x0000001005061c11 */ /* 0x001fca000f8e18ff */
[----:B------:R-:W-:-:S05]  /*1760*/  @P1 VIADD R6, R6, 0x37058 ;  /* 0x0003705806061836 */ /* 0x000fca0000000000 */
[----:B------:R-:W-:-:S04]  /*1770*/  @P1 PRMT R6, R9, 0x654, R6 ;  /* 0x0000065409061816 */ /* 0x000fc80000000006 */
[----:B------:R0:W-:Y:S01]  /*1780*/  @P1 SYNCS.ARRIVE.TRANS64.RED.A1T0 RZ, [R6+URZ], RZ ;  /* 0x000000ff06ff19a7 */ /* 0x0001e2000810043f */
[----:B------:R-:W-:-:S13]  /*1790*/  ISETP.GT.U32.AND P1, PT, R8, 0x1, PT ;  /* 0x000000010800780c */ /* 0x000fda0003f24070 */
[----:B0-----:R-:W-:Y:S05]  /*17a0*/  @P1 BRA `(.L_x_22) ;  /* 0x0000000000041947 */ /* 0x001fea0003800000 */
[----:B------:R-:W-:Y:S01]  /*17b0*/  BPT.TRAP 0x1 ;  /* 0x000000040000795c */ /* 0x000fe20000300000 */
.L_x_22:
[----:B------:R-:W-:Y:S01]  /*17c0*/  UIADD3 UR4, UR4, 0x1, URZ ;  /* 0x0000000104047890 */ /* 0x000fe2000fffe03f */
[C---:B------:R-:W-:Y:S01]  /*17d0*/  ISETP.GT.AND P2, PT, R4.reuse, 0x1, PT ;  /* 0x000000010400780c */ /* 0x040fe20003f44270 */
[----:B------:R-:W-:Y:S02]  /*17e0*/  VIADD R5, R5, 0x1 ;  /* 0x0000000105057836 */ /* 0x000fe40000000000 */
[----:B------:R-:W-:Y:S01]  /*17f0*/  UISETP.NE.AND UP0, UPT, UR4, 0xb, UPT ;  /* 0x0000000b0400788c */ /* 0x000fe2000bf05270 */
[----:B------:R-:W-:Y:S02]  /*1800*/  VIADD R4, R4, 0xffffffff ;  /* 0xffffffff04047836 */ /* 0x000fe40000000000 */
[C---:B------:R-:W-:Y:S01]  /*1810*/  ISETP.NE.AND P1, PT, R5.reuse, 0xb, PT ;  /* 0x0000000b0500780c */ /* 0x040fe20003f25270 */
[----:B------:R-:W-:Y:S02]  /*1820*/  USEL UR5, URZ, 0x1, UP0 ;  /* 0x000000013f057887 */ /* 0x000fe40008000000 */
[----:B------:R-:W-:Y:S01]  /*1830*/  USEL UR4, UR4, URZ, UP0 ;  /* 0x0000003f04047287 */ /* 0x000fe20008000000 */
[----:B------:R-:W-:Y:S01]  /*1840*/  SEL R5, R5, RZ, P1 ;  /* 0x000000ff05057207 */ /* 0x000fe20000800000 */
[----:B------:R-:W-:-:S02]  /*1850*/  UPLOP3.LUT UP0, UPT, UPT, UPT, UPT, 0x80, 0x0 ;  /* 0x000000000000789c */ /* 0x000fc40003f0f070 */
[----:B------:R-:W-:Y:S01]  /*1860*/  LOP3.LUT R10, R10, UR5, RZ, 0x3c, !PT ;  /* 0x000000050a0a7c12 */ /* 0x000fe2000f8e3cff */
[----:B------:R-:W-:Y:S08]  /*1870*/  @P2 BRA `(.L_x_23) ;  /* 0xfffffff800e82947 */ /* 0x000ff0000383ffff */
.L_x_18:
[----:B------:R-:W-:Y:S02]  /*1880*/  WARPGROUP.DEPBAR.LE gsb0, 0x0 ;  /* 0x00008000000079c5 */ /* 0x000fe40000010000 */
[----:B------:R-:W-:Y:S05]  /*1890*/  @!P0 BRA `(.L_x_24) ;  /* 0x0000000000548947 */ /* 0x000fea0003800000 */
[----:B------:R-:W-:-:S04]  /*18a0*/  LOP3.LUT R4, R8, 0x1, RZ, 0xfc, !PT ;  /* 0x0000000108047812 */ /* 0x000fc800078efcff */
[----:B------:R-:W-:-:S13]  /*18b0*/  ISETP.NE.AND P0, PT, R4, 0x3, PT ;  /* 0x000000030400780c */ /* 0x000fda0003f05270 */
[----:B------:R-:W-:Y:S05]  /*18c0*/  @!P0 BRA `(.L_x_25) ;  /* 0x0000000000048947 */ /* 0x000fea0003800000 */
[----:B------:R-:W-:Y:S01]  /*18d0*/  BPT.TRAP 0x1 ;  /* 0x000000040000795c */ /* 0x000fe20000300000 */
.L_x_25:
[----:B------:R-:W-:Y:S01]  /*18e0*/  ISETP.NE.AND P0, PT, R16, RZ, PT ;  /* 0x000000ff1000720c */ /* 0x000fe20003f05270 */
[----:B------:R-:W-:Y:S01]  /*18f0*/  BSSY B0, `(.L_x_26) ;  /* 0x000000d000007945 */ /* 0x000fe20003800000 */
[----:B------:R-:W-:-:S11]  /*1900*/  ISETP.GT.U32.AND P1, PT, R8, 0x1, PT ;  /* 0x000000010800780c */ /* 0x000fd60003f24070 */
[----:B------:R-:W-:Y:S05]  /*1910*/  @!P0 BRA `(.L_x_27) ;  /* 0x0000000000288947 */ /* 0x000fea0003800000 */
[----:B------:R-:W0:Y:S01]  /*1920*/  S2R R6, SR_CgaCtaId ;  /* 0x0000000000067919 */ /* 0x000e220000008800 */
[----:B------:R-:W-:-:S05]  /*1930*/  IMAD.WIDE.U32 R4, R3, -0x45d1745d, RZ ;  /* 0xba2e8ba303047825 */ /* 0x000fca00078e00ff */
[----:B------:R-:W-:Y:S02]  /*1940*/  SHF.R.U32.HI R4, RZ, 0x3, R5 ;  /* 0x00000003ff047819 */ /* 0x000fe40000011605 */
[----:B------:R-:W-:-:S03]  /*1950*/  MOV R5, 0x400 ;  /* 0x0000040000057802 */ /* 0x000fc60000000f00 */
[----:B------:R-:W-:Y:S01]  /*1960*/  IMAD R3, R4, -0xb, R3 ;  /* 0xfffffff504037824 */ /* 0x000fe200078e0203 */
[----:B0-----:R-:W-:-:S05]  /*1970*/  LEA R6, R6, R5, 0x18 ;  /* 0x0000000506067211 */ /* 0x001fca00078ec0ff */
[----:B------:R-:W-:-:S04]  /*1980*/  IMAD R3, R3, 0x8, R6 ;  /* 0x0000000803037824 */ /* 0x000fc800078e0206 */
[----:B------:R-:W-:-:S05]  /*1990*/  VIADD R4, R3, 0x37058 ;  /* 0x0003705803047836 */ /* 0x000fca0000000000 */
[----:B------:R-:W-:-:S04]  /*19a0*/  PRMT R4, R9, 0x654, R4 ;  /* 0x0000065409047816 */ /* 0x000fc80000000004 */
[----:B------:R0:W-:Y:S03]  /*19b0*/  SYNCS.ARRIVE.TRANS64.RED.A1T0 RZ, [R4+URZ], RZ ;  /* 0x000000ff04ff79a7 */ /* 0x0001e6000810043f */
.L_x_27:
[----:B------:R-:W-:Y:S05]  /*19c0*/  BSYNC B0 ;  /* 0x0000000000007941 */ /* 0x000fea0003800000 */
.L_x_26:
[----:B------:R-:W-:Y:S05]  /*19d0*/  @P1 BRA `(.L_x_24) ;  /* 0x0000000000041947 */ /* 0x000fea0003800000 */
[----:B------:R-:W-:Y:S01]  /*19e0*/  BPT.TRAP 0x1 ;  /* 0x000000040000795c */ /* 0x000fe20000300000 */
.L_x_24:
[----:B------:R-:W0:Y:S01]  /*19f0*/  S2R R3, SR_TID.X ;  /* 0x0000000000037919 */ /* 0x000e220000002100 */
[----:B------:R-:W-:Y:S01]  /*1a00*/  ULDC.64 UR4, c[0x0][0x280] ;  /* 0x0000a00000047ab9 */ /* 0x000fe20000000a00 */
[----:B------:R-:W1:Y:S01]  /*1a10*/  S2R R5, SR_CTAID.Y ;  /* 0x0000000000057919 */ /* 0x000e620000002600 */
[----:B------:R-:W3:Y:S01]  /*1a20*/  S2R R13, SR_CTAID.X ;  /* 0x00000000000d7919 */ /* 0x000ee20000002500 */
[----:B0-----:R-:W-:-:S04]  /*1a30*/  SHF.R.S32.HI R4, RZ, 0x1f, R3 ;  /* 0x0000001fff047819 */ /* 0x001fc80000011403 */
[----:B------:R-:W-:-:S04]  /*1a40*/  LEA.HI R4, R4, R3, RZ, 0x7 ;  /* 0x0000000304047211 */ /* 0x000fc800078f38ff */
[----:B------:R-:W-:Y:S01]  /*1a50*/  LOP3.LUT R4, R4, 0xffffff80, RZ, 0xc0, !PT ;  /* 0xffffff8004047812 */ /* 0x000fe200078ec0ff */
[----:B---3--:R-:W-:-:S04]  /*1a60*/  IMAD.SHL.U32 R8, R13, 0x100, RZ ;  /* 0x000001000d087824 */ /* 0x008fc800078e00ff */
[----:B------:R-:W-:Y:S02]  /*1a70*/  IMAD.IADD R10, R3, 0x1, -R4 ;  /* 0x00000001030a7824 */ /* 0x000fe400078e0a04 */
[----:B-1----:R-:W-:-:S03]  /*1a80*/  IMAD.SHL.U32 R3, R5, 0x40, RZ ;  /* 0x0000004005037824 */ /* 0x002fc600078e00ff */
[----:B------:R-:W-:Y:S02]  /*1a90*/  SHF.R.S32.HI R9, RZ, 0x1f, R10 ;  /* 0x0000001fff097819 */ /* 0x000fe4000001140a */
[----:B------:R-:W-:Y:S02]  /*1aa0*/  ISETP.GE.AND P0, PT, R3, UR5, PT ;  /* 0x0000000503007c0c */ /* 0x000fe4000bf06270 */
[----:B------:R-:W-:Y:S02]  /*1ab0*/  LEA.HI R4, R9, R10, RZ, 0x2 ;  /* 0x0000000a09047211 */ /* 0x000fe400078f10ff */
[----:B------:R-:W-:Y:S02]  /*1ac0*/  ISETP.GE.OR P0, PT, R8, UR4, P0 ;  /* 0x0000000408007c0c */ /* 0x000fe40008706670 */
[--C-:B------:R-:W-:Y:S02]  /*1ad0*/  SHF.R.S32.HI R6, RZ, 0x2, R4.reuse ;  /* 0x00000002ff067819 */ /* 0x100fe40000011404 */
[----:B------:R-:W-:-:S04]  /*1ae0*/  SHF.R.S32.HI R5, RZ, 0x1f, R4 ;  /* 0x0000001fff057819 */ /* 0x000fc80000011404 */
[----:B------:R-:W-:-:S05]  /*1af0*/  LEA.HI R5, R5, R6, RZ, 0x3 ;  /* 0x0000000605057211 */ /* 0x000fca00078f18ff */
[----:B------:R-:W-:Y:S05]  /*1b00*/  @P0 EXIT ;  /* 0x000000000000094d */ /* 0x000fea0003800000 */
[----:B------:R-:W-:Y:S01]  /*1b10*/  LOP3.LUT R7, R5, 0xfffffff8, RZ, 0xc0, !PT ;  /* 0xfffffff805077812 */ /* 0x000fe200078ec0ff */
[----:B------:R-:W0:Y:S01]  /*1b20*/  LDC.64 R156, c[0x0][0x5d0] ;  /* 0x00017400ff9c7b82 */ /* 0x000e220000000a00 */
[----:B------:R-:W-:-:S03]  /*1b30*/  LOP3.LUT R5, R4, 0x7ffffffc, RZ, 0xc0, !PT ;  /* 0x7ffffffc04057812 */ /* 0x000fc600078ec0ff */
[----:B------:R-:W-:Y:S01]  /*1b40*/  IMAD.IADD R4, R6, 0x1, -R7 ;  /* 0x0000000106047824 */ /* 0x000fe200078e0a07 */
[----:B------:R-:W-:Y:S01]  /*1b50*/  LEA.HI R7, R9, R10, RZ, 0x5 ;  /* 0x0000000a09077211 */ /* 0x000fe200078f28ff */
[----:B------:R-:W-:-:S03]  /*1b60*/  IMAD.IADD R6, R10, 0x1, -R5 ;  /* 0x000000010a067824 */ /* 0x000fc600078e0a05 */
[--C-:B------:R-:W-:Y:S01]  /*1b70*/  SHF.R.S32.HI R5, RZ, 0x1f, R4.reuse ;  /* 0x0000001fff057819 */ /* 0x100fe20000011404 */
[----:B------:R-:W-:Y:S01]  /*1b80*/  IMAD.SHL.U32 R6, R6, 0x2, RZ ;  /* 0x0000000206067824 */ /* 0x000fe200078e00ff */
[----:B------:R-:W-:Y:S01]  /*1b90*/  SHF.R.S32.HI R7, RZ, 0x5, R7 ;  /* 0x00000005ff077819 */ /* 0x000fe20000011407 */
[----:B------:R-:W-:-:S03]  /*1ba0*/  IMAD.WIDE R12, R13, 0x100, R4 ;  /* 0x000001000d0c7825 */ /* 0x000fc600078e0204 */
[----:B------:R-:W-:Y:S02]  /*1bb0*/  SHF.R.S32.HI R14, RZ, 0x1f, R6 ;  /* 0x0000001fff0e7819 */ /* 0x000fe40000011406 */
[----:B------:R-:W-:Y:S01]  /*1bc0*/  IADD3 R10, P0, R3, R6, RZ ;  /* 0x00000006030a7210 */ /* 0x000fe20007f1e0ff */
[C---:B------:R-:W-:Y:S02]  /*1bd0*/  IMAD R5, R7.reuse, -0x10, -R8 ;  /* 0xfffffff007057824 */ /* 0x040fe400078e0a08 */
[----:B------:R-:W-:Y:S01]  /*1be0*/  IMAD.WIDE R12, R7, 0x10, R12 ;  /* 0x00000010070c7825 */ /* 0x000fe200078e020c */
[----:B------:R-:W-:Y:S02]  /*1bf0*/  LEA.HI.X.SX32 R11, R3, R14, 0x1, P0 ;  /* 0x0000000e030b7211 */ /* 0x000fe400000f0eff */
[----:B-----5:R-:W-:Y:S01]  /*1c00*/  FSETP.NEU.AND P0, PT, R0, RZ, PT ;  /* 0x000000ff0000720b */ /* 0x020fe20003f0d000 */
[----:B0-----:R-:W-:Y:S01]  /*1c10*/  IMAD.SHL.U32 R8, R156, 0x40, RZ ;  /* 0x000000409c087824 */ /* 0x001fe200078e00ff */
[----:B------:R-:W-:Y:S01]  /*1c20*/  IADD3 R4, R5, UR4, -R4 ;  /* 0x0000000405047c10 */ /* 0x000fe2000fffe804 */
[-C--:B------:R-:W-:Y:S01]  /*1c30*/  IMAD R5, R13, R156.reuse, RZ ;  /* 0x0000009c0d057224 */ /* 0x080fe200078e02ff */
[----:B------:R-:W-:Y:S01]  /*1c40*/  IADD3 R3, -R6, UR5, -R3 ;  /* 0x0000000506037c10 */ /* 0x000fe2000fffe903 */
[----:B------:R-:W-:Y:S01]  /*1c50*/  IMAD.WIDE.U32 R158, R12, R156, R10 ;  /* 0x0000009c0c9e7225 */ /* 0x000fe200078e000a */
[----:B------:R-:W-:-:S02]  /*1c60*/  SHF.L.U64.HI R6, R156, 0x3, R157 ;  /* 0x000000039c067819 */ /* 0x000fc4000001029d */
[----:B------:R-:W-:Y:S01]  /*1c70*/  SHF.L.U64.HI R7, R156, 0x6, R157 ;  /* 0x000000069c077819 */ /* 0x000fe2000001029d */
[----:B------:R-:W-:Y:S02]  /*1c80*/  IMAD R161, R12, R157, R5 ;  /* 0x0000009d0ca17224 */ /* 0x000fe400078e0205 */
[----:B------:R-:W-:Y:S02]  /*1c90*/  IMAD.SHL.U32 R5, R156, 0x8, RZ ;  /* 0x000000089c057824 */ /* 0x000fe400078e00ff */
[----:B------:R-:W-:Y:S01]  /*1ca0*/  IMAD.IADD R161, R159, 0x1, R161 ;  /* 0x000000019fa17824 */ /* 0x000fe200078e02a1 */
[----:B------:R-:W-:Y:S06]  /*1cb0*/  @!P0 BRA `(.L_x_28) ;  /* 0x0000007800f48947 */ /* 0x000fec0003800000 */
[----:B------:R-:W-:Y:S01]  /*1cc0*/  ULDC.64 UR4, c[0x0][0x5b0] ;  /* 0x00016c0000047ab9 */ /* 0x000fe20000000a00 */
[----:B------:R-:W-:Y:S01]  /*1cd0*/  ISETP.GE.AND P1, PT, R4, 0x1, PT ;  /* 0x000000010400780c */ /* 0x000fe20003f26270 */
[----:B------:R-:W-:Y:S01]  /*1ce0*/  IMAD R9, R13, UR4, RZ ;  /* 0x000000040d097c24 */ /* 0x000fe2000f8e02ff */
[----:B------:R-:W-:Y:S01]  /*1cf0*/  ULDC.64 UR6, c[0x0][0x5a8] ;  /* 0x00016a0000067ab9 */ /* 0x000fe20000000a00 */
[----:B------:R-:W-:Y:S01]  /*1d00*/  IMAD.WIDE.U32 R14, R12, UR4, R10 ;  /* 0x000000040c0e7c25 */ /* 0x000fe2000f8e000a */
[----:B------:R-:W-:-:S03]  /*1d10*/  ISETP.LT.OR P0, PT, R3, 0x1, !P1 ;  /* 0x000000010300780c */ /* 0x000fc60004f01670 */
[----:B------:R-:W-:Y:S01]  /*1d20*/  IMAD R9, R12, UR5, R9 ;  /* 0x000000050c097c24 */ /* 0x000fe2000f8e0209 */
[----:B------:R-:W-:-:S04]  /*1d30*/  IADD3 R14, P2, R14, UR6, RZ ;  /* 0x000000060e0e7c10 */ /* 0x000fc8000ff5e0ff */
[--C-:B------:R-:W-:Y:S02]  /*1d40*/  IADD3.X R15, R15, UR7, R9.reuse, P2, !PT ;  /* 0x000000070f0f7c10 */ /* 0x100fe400097fe409 */
[----:B------:R-:W-:-:S03]  /*1d50*/  PRMT R9, RZ, 0x7610, R9 ;  /* 0x00007610ff097816 */ /* 0x000fc60000000009 */
[----:B------:R-:W0:Y:S03]  /*1d60*/  @!P0 LDC.64 R16, c[0x0][0x5c8] ;  /* 0x00017200ff108b82 */ /* 0x000e260000000a00 */
[----:B------:R-:W3:Y:S01]  /*1d70*/  @!P0 LDG.E.U8 R9, desc[UR12][R14.64] ;  /* 0x0000000c0e098981 */ /* 0x000ee2000c1e1100 */
[----:B------:R-:W-:-:S13]  /*1d80*/  ISETP.LT.OR P2, PT, R3, 0x2, !P1 ;  /* 0x000000020300780c */ /* 0x000fda0004f41670 */
[----:B------:R-:W1:Y:S01]  /*1d90*/  @!P2 LDC.64 R152, c[0x0][0x5c8] ;  /* 0x00017200ff98ab82 */ /* 0x000e620000000a00 */
[----:B0-----:R-:W-:-:S05]  /*1da0*/  @!P0 IADD3 R16, P3, R158, R16, RZ ;  /* 0x000000109e108210 */ /* 0x001fca0007f7e0ff */
[----:B------:R-:W-:Y:S01]  /*1db0*/  @!P0 IMAD.X R17, R161, 0x1, R17, P3 ;  /* 0x00000001a1118824 */ /* 0x000fe200018e0611 */
[----:B---3--:R-:W-:-:S04]  /*1dc0*/  LOP3.LUT R9, R9, 0xff, RZ, 0xc0, !PT ;  /* 0x000000ff09097812 */ /* 0x008fc800078ec0ff */
[----:B------:R-:W-:-:S05]  /*1dd0*/  F2FP.F16.E4M3.UNPACK_B R9, R9 ;  /* 0x00000009ff09723e */ /* 0x000fca00020006ff */
[----:B------:R-:W-:-:S05]  /*1de0*/  HADD2.F32 R9, -RZ, R9.H0_H0 ;  /* 0x20000009ff097230 */ /* 0x000fca0000004100 */
[----:B------:R-:W-:-:S04]  /*1df0*/  FMUL R9, R9, R0 ;  /* 0x0000000009097220 */ /* 0x000fc80000400000 */
[----:B--2---:R-:W-:-:S05]  /*1e00*/  FFMA R9, R120, R2, R9 ;  /* 0x0000000278097223 */ /* 0x004fca0000000009 */
[----:B------:R-:W-:Y:S02]  /*1e10*/  F2FP.SATFINITE.E4M3.F32.PACK_AB_MERGE_C R23, RZ, R9, RZ ;  /* 0x00000009ff17723e */ /* 0x000fe400048070ff */
[----:B------:R-:W-:-:S03]  /*1e20*/  PRMT R9, RZ, 0x7610, R9 ;  /* 0x00007610ff097816 */ /* 0x000fc60000000009 */
[----:B------:R0:W-:Y:S04]  /*1e30*/  @!P0 STG.E.U8 desc[UR12][R16.64], R23 ;  /* 0x0000001710008986 */ /* 0x0001e8000c10110c */
[----:B------:R-:W2:Y:S01]  /*1e40*/  @!P2 LDG.E.U8 R9, desc[UR12][R14.64+0x1] ;  /* 0x0000010c0e09a981 */ /* 0x000ea2000c1e1100 */
[----:B------:R-:W-:-:S05]  /*1e50*/  IADD3 R21, P0, R12, 0x8, RZ ;  /* 0x000000080c157810 */ /* 0x000fca0007f1e0ff */
[----:B------:R-:W-:Y:S01]  /*1e60*/  IMAD.X R22, RZ, RZ, R13, P0 ;  /* 0x000000ffff167224 */ /* 0x000fe200000e060d */
[----:B------:R-:W-:Y:S01]  /*1e70*/  ISETP.GE.AND P0, PT, R4, 0x9, PT ;  /* 0x000000090400780c */ /* 0x000fe20003f06270 */
[----:B------:R-:W-:-:S03]  /*1e80*/  IMAD.WIDE.U32 R18, R21, UR4, R10 ;  /* 0x0000000415127c25 */ /* 0x000fc6000f8e000a */
[----:B------:R-:W-:Y:S01]  /*1e90*/  ISETP.LT.OR P3, PT, R3, 0x1, !P0 ;  /* 0x000000010300780c */ /* 0x000fe20004761670 */
[----:B------:R-:W-:Y:S01]  /*1ea0*/  IMAD R22, R22, UR4, RZ ;  /* 0x0000000416167c24 */ /* 0x000fe2000f8e02ff */
[----:B0-----:R-:W-:Y:S02]  /*1eb0*/  IADD3 R16, P4, R18, UR6, RZ ;  /* 0x0000000612107c10 */ /* 0x001fe4000ff9e0ff */
[----:B--2---:R-:W-:-:S04]  /*1ec0*/  LOP3.LUT R9, R9, 0xff, RZ, 0xc0, !PT ;  /* 0x000000ff09097812 */ /* 0x004fc800078ec0ff */
[----:B------:R-:W-:-:S05]  /*1ed0*/  F2FP.F16.E4M3.UNPACK_B R9, R9 ;  /* 0x00000009ff09723e */ /* 0x000fca00020006ff */
[----:B------:R-:W-:-:S05]  /*1ee0*/  HADD2.F32 R9, -RZ, R9.H0_H0 ;  /* 0x20000009ff097230 */ /* 0x000fca0000004100 */
[----:B------:R-:W-:Y:S01]  /*1ef0*/  FMUL R20, R9, R0 ;  /* 0x0000000009147220 */ /* 0x000fe20000400000 */
[----:B------:R-:W-:-:S03]  /*1f00*/  IMAD R9, R21, UR5, R22 ;  /* 0x0000000515097c24 */ /* 0x000fc6000f8e0216 */
[----:B------:R-:W-:Y:S01]  /*1f10*/  FFMA R121, R121, R2, R20 ;  /* 0x0000000279797223 */ /* 0x000fe20000000014 */
[----:B-1----:R-:W-:Y:S02]  /*1f20*/  @!P2 IADD3 R20, P5, R158, R152, RZ ;  /* 0x000000989e14a210 */ /* 0x002fe40007fbe0ff */
[----:B------:R-:W-:Y:S02]  /*1f30*/  IADD3.X R17, R19, UR7, R9, P4, !PT ;  /* 0x0000000713117c10 */ /* 0x000fe4000a7fe409 */
[----:B------:R-:W-:Y:S01]  /*1f40*/  F2FP.SATFINITE.E4M3.F32.PACK_AB_MERGE_C R121, RZ, R121, RZ ;  /* 0x00000079ff79723e */ /* 0x000fe200048070ff */
[----:B------:R-:W-:Y:S01]  /*1f50*/  @!P2 IMAD.X R21, R161, 0x1, R153, P5 ;  /* 0x00000001a115a824 */ /* 0x000fe200028e0699 */
[----:B------:R-:W-:Y:S01]  /*1f60*/  PRMT R9, RZ, 0x7610, R9 ;  /* 0x00007610ff097816 */ /* 0x000fe20000000009 */
[----:B------:R-:W0:Y:S03]  /*1f70*/  @!P3 LDC.64 R18, c[0x0][0x5c8] ;  /* 0x00017200ff12bb82 */ /* 0x000e260000000a00 */
[----:B------:R1:W-:Y:S04]  /*1f80*/  @!P2 STG.E.U8 desc[UR12][R20.64+0x1], R121 ;  /* 0x000001791400a986 */ /* 0x0003e8000c10110c */
[----:B------:R-:W2:Y:S01]  /*1f90*/  @!P3 LDG.E.U8 R9, desc[UR12][R16.64] ;  /* 0x0000000c1009b981 */ /* 0x000ea2000c1e1100 */
[----:B------:R-:W-:-:S13]  /*1fa0*/  ISETP.LT.OR P2, PT, R3, 0x2, !P0 ;  /* 0x000000020300780c */ /* 0x000fda0004741670 */
[----:B-1----:R-:W1:Y:S01]  /*1fb0*/  @!P2 LDC.64 R20, c[0x0][0x5c8] ;  /* 0x00017200ff14ab82 */ /* 0x002e620000000a00 */
[----:B0-----:R-:W-:-:S04]  /*1fc0*/  @!P3 IADD3 R18, P4, P5, R158, R18, R5 ;  /* 0x000000129e12b210 */ /* 0x001fc80007d9e005 */
[----:B------:R-:W-:Y:S02]  /*1fd0*/  @!P3 IADD3.X R19, R161, R19, R6, P4, P5 ;  /* 0x00000013a113b210 */ /* 0x000fe400027ea406 */
[----:B--2---:R-:W-:-:S04]  /*1fe0*/  LOP3.LUT R9, R9, 0xff, RZ, 0xc0, !PT ;  /* 0x000000ff09097812 */ /* 0x004fc800078ec0ff */
[----:B------:R-:W-:-:S05]  /*1ff0*/  F2FP.F16.E4M3.UNPACK_B R9, R9 ;  /* 0x00000009ff09723e */ /* 0x000fca00020006ff */
[----:B------:R-:W-:-:S05]  /*2000*/  HADD2.F32 R9, -RZ, R9.H0_H0 ;  /* 0x20000009ff097230 */ /* 0x000fca0000004100 */
[----:B------:R-:W-:-:S04]  /*2010*/  FMUL R9, R9, R0 ;  /* 0x0000000009097220 */ /* 0x000fc80000400000 */
[----:B------:R-:W-:-:S05]  /*2020*/  FFMA R9, R122, R2, R9 ;  /* 0x000000027a097223 */ /* 0x000fca0000000009 */
[----:B------:R-:W-:Y:S02]  /*2030*/  F2FP.SATFINITE.E4M3.F32.PACK_AB_MERGE_C R23, RZ, R9, RZ ;  /* 0x00000009ff17723e */ /* 0x000fe400048070ff */
[----:B------:R-:W-:-:S03]  /*2040*/  PRMT R9, RZ, 0x7610, R9 ;  /* 0x00007610ff097816 */ /* 0x000fc60000000009 */
[----:B------:R0:W-:Y:S04]  /*2050*/  @!P3 STG.E.U8 desc[UR12][R18.64], R23 ;  /* 0x000000171200b986 */ /* 0x0001e8000c10110c */
[----:B------:R-:W2:Y:S01]  /*2060*/  @!P2 LDG.E.U8 R9, desc[UR12][R16.64+0x1] ;  /* 0x0000010c1009a981 */ /* 0x000ea2000c1e1100 */
[----:B------:R-:W-:Y:S02]  /*2070*/  ISETP.LT.OR P3, PT, R3, 0x9, !P1 ;  /* 0x000000090300780c */ /* 0x000fe40004f61670 */
[----:B-1----:R-:W-:-:S04]  /*2080*/  @!P2 IADD3 R20, P4, P5, R158, R20, R5 ;  /* 0x000000149e14a210 */ /* 0x002fc80007d9e005 */
[----:B------:R-:W-:-:S07]  /*2090*/  @!P2 IADD3.X R21, R161, R21, R6, P4, P5 ;  /* 0x00000015a115a210 */ /* 0x000fce00027ea406 */
[----:B0-----:R-:W0:Y:S01]  /*20a0*/  @!P3 LDC.64 R18, c[0x0][0x5c8] ;  /* 0x00017200ff12bb82 */ /* 0x001e220000000a00 */
[----:B--2---:R-:W-:-:S04]  /*20b0*/  LOP3.LUT R9, R9, 0xff, RZ, 0xc0, !PT ;  /* 0x000000ff09097812 */ /* 0x004fc800078ec0ff */
[----:B------:R-:W-:-:S05]  /*20c0*/  F2FP.F16.E4M3.UNPACK_B R9, R9 ;  /* 0x00000009ff09723e */ /* 0x000fca00020006ff */
[----:B------:R-:W-:-:S05]  /*20d0*/  HADD2.F32 R9, -RZ, R9.H0_H0 ;  /* 0x20000009ff097230 */ /* 0x000fca0000004100 */
[----:B------:R-:W-:Y:S01]  /*20e0*/  FMUL R22, R9, R0 ;  /* 0x0000000009167220 */ /* 0x000fe20000400000 */
[----:B------:R-:W-:-:S03]  /*20f0*/  PRMT R9, RZ, 0x7610, R9 ;  /* 0x00007610ff097816 */ /* 0x000fc60000000009 */
[----:B------:R-:W-:-:S05]  /*2100*/  FFMA R22, R123, R2, R22 ;  /* 0x000000027b167223 */ /* 0x000fca0000000016 */
[----:B------:R-:W-:-:S05]  /*2110*/  F2FP.SATFINITE.E4M3.F32.PACK_AB_MERGE_C R23, RZ, R22, RZ ;  /* 0x00000016ff17723e */ /* 0x000fca00048070ff */
[----:B------:R1:W-:Y:S04]  /*2120*/  @!P2 STG.E.U8 desc[UR12][R20.64+0x1], R23 ;  /* 0x000001171400a986 */ /* 0x0003e8000c10110c */
[----:B------:R-:W2:Y:S01]  /*2130*/  @!P3 LDG.E.U8 R9, desc[UR12][R14.64+0x8] ;  /* 0x0000080c0e09b981 */ /* 0x000ea2000c1e1100 */
[----:B------:R-:W-:Y:S02]  /*2140*/  ISETP.LT.OR P4, PT, R3, 0xa, !P1 ;  /* 0x0000000a0300780c */ /* 0x000fe40004f81670 */
[----:B0-----:R-:W-:-:S05]  /*2150*/  @!P3 IADD3 R18, P2, R158, R18, RZ ;  /* 0x000000129e12b210 */ /* 0x001fca0007f5e0ff */
[----:B------:R-:W-:-:S06]  /*2160*/  @!P3 IMAD.X R19, R161, 0x1, R19, P2 ;  /* 0x00000001a113b824 */ /* 0x000fcc00010e0613 */
[----:B-1----:R-:W0:Y:S01]  /*2170*/  @!P4 LDC.64 R20, c[0x0][0x5c8] ;  /* 0x00017200ff14cb82 */ /* 0x002e220000000a00 */
        /* <DEDUP_REMOVED lines=23> */
[----:B0-----:R-:W-:-:S04]  /*22f0*/  @!P2 IADD3 R18, P4, P5, R158, R18, R5 ;  /* 0x000000129e12a210 */ /* 0x001fc80007d9e005 */
[----:B------:R-:W-:-:S07]  /*2300*/  @!P2 IADD3.X R19, R161, R19, R6, P4, P5 ;  /* 0x00000013a113a210 */ /* 0x000fce00027ea406 */
        /* <DEDUP_REMOVED lines=312> */
[----:B------:R-:W0:Y:S01]  /*3690*/  @!P1 LDC.64 R120, c[0x0][0x5c8] ;  /* 0x00017200ff789b82 */ /* 0x000e220000000a00 */
[----:B--2---:R-:W-:-:S04]  /*36a0*/  LOP3.LUT R9, R9, 0xff, RZ, 0xc0, !PT ;  /* 0x000000ff09097812 */ /* 0x004fc800078ec0ff */
[----:B------:R-:W-:-:S05]  /*36b0*/  F2FP.F16.E4M3.UNPACK_B R9, R9 ;  /* 0x00000009ff09723e */ /* 0x000fca00020006ff */
[----:B------:R-:W-:-:S05]  /*36c0*/  HADD2.F32 R9, -RZ, R9.H0_H0 ;  /* 0x20000009ff097230 */ /* 0x000fca0000004100 */
[----:B------:R-:W-:-:S04]  /*36d0*/  FMUL R9, R9, R0 ;  /* 0x0000000009097220 */ /* 0x000fc80000400000 */
[----:B------:R-:W-:-:S05]  /*36e0*/  FFMA R9, R150, R2, R9 ;  /* 0x0000000296097223 */ /* 0x000fca0000000009 */
[----:B-1----:R-:W-:Y:S02]  /*36f0*/  F2FP.SATFINITE.E4M3.F32.PACK_AB_MERGE_C R23, RZ, R9, RZ ;  /* 0x00000009ff17723e */ /* 0x002fe400048070ff */
[----:B------:R-:W-:-:S03]  /*3700*/  PRMT R9, RZ, 0x7610, R9 ;  /* 0x00007610ff097816 */ /* 0x000fc60000000009 */
[----:B------:R0:W-:Y:S04]  /*3710*/  @!P2 STG.E.U8 desc[UR12][R18.64+0x38], R23 ;  /* 0x000038171200a986 */ /* 0x0001e8000c10110c */
[----:B------:R1:W2:Y:S01]  /*3720*/  @!P1 LDG.E.U8 R9, desc[UR12][R16.64+0x39] ;  /* 0x0000390c10099981 */ /* 0x0002a2000c1e1100 */
[----:B------:R-:W-:-:S05]  /*3730*/  IADD3 R21, P0, R12, 0x40, RZ ;  /* 0x000000400c157810 */ /* 0x000fca0007f1e0ff */
[----:B------:R-:W-:Y:S01]  /*3740*/  IMAD.X R22, RZ, RZ, R13, P0 ;  /* 0x000000ffff167224 */ /* 0x000fe200000e060d */
[----:B------:R-:W-:Y:S01]  /*3750*/  ISETP.GE.AND P0, PT, R4, 0x41, PT ;  /* 0x000000410400780c */ /* 0x000fe20003f06270 */
[----:B------:R-:W-:Y:S01]  /*3760*/  IMAD.WIDE.U32 R14, R21, UR4, R10 ;  /* 0x00000004150e7c25 */ /* 0x000fe2000f8e000a */
[----:B0-----:R-:W-:Y:S02]  /*3770*/  @!P1 IADD3 R18, P4, P5, R158, R120, R5 ;  /* 0x000000789e129210 */ /* 0x001fe40007d9e005 */
[----:B------:R-:W-:Y:S01]  /*3780*/  ISETP.LT.OR P3, PT, R3, 0x1, !P0 ;  /* 0x000000010300780c */ /* 0x000fe20004761670 */
[----:B------:R-:W-:Y:S01]  /*3790*/  IMAD R22, R22, UR4, RZ ;  /* 0x0000000416167c24 */ /* 0x000fe2000f8e02ff */
[----:B------:R-:W-:Y:S02]  /*37a0*/  IADD3 R14, P2, R14, UR6, RZ ;  /* 0x000000060e0e7c10 */ /* 0x000fe4000ff5e0ff */
[----:B------:R-:W-:Y:S01]  /*37b0*/  @!P1 IADD3.X R19, R161, R121, R6, P4, P5 ;  /* 0x00000079a1139210 */ /* 0x000fe200027ea406 */
[----:B------:R-:W-:-:S05]  /*37c0*/  IMAD R21, R21, UR5, R22 ;  /* 0x0000000515157c24 */ /* 0x000fca000f8e0216 */
[----:B------:R-:W-:-:S03]  /*37d0*/  IADD3.X R15, R15, UR7, R21, P2, !PT ;  /* 0x000000070f0f7c10 */ /* 0x000fc600097fe415 */
        /* <DEDUP_REMOVED lines=29> */
[----:B-1----:R-:W-:Y:S02]  /*39b0*/  IADD3 R16, P4, R18, UR6, RZ ;  /* 0x0000000612107c10 */ /* 0x002fe4000ff9e0ff */
[----:B--2---:R-:W-:-:S04]  /*39c0*/  LOP3.LUT R9, R9, 0xff, RZ, 0xc0, !PT ;  /* 0x000000ff09097812 */ /* 0x004fc800078ec0ff */
[----:B------:R-:W-:-:S05]  /*39d0*/  F2FP.F16.E4M3.UNPACK_B R9, R9 ;  /* 0x00000009ff09723e */ /* 0x000fca00020006ff */
[----:B------:R-:W-:-:S05]  /*39e0*/  HADD2.F32 R9, -RZ, R9.H0_H0 ;  /* 0x20000009ff097230 */ /* 0x000fca0000004100 */
[----:B------:R-:W-:Y:S01]  /*39f0*/  FMUL R20, R9, R0 ;  /* 0x0000000009147220 */ /* 0x000fe20000400000 */
[----:B------:R-:W-:Y:S02]  /*3a00*/  IMAD R9, R21, UR5, R22 ;  /* 0x0000000515097c24 */ /* 0x000fe4000f8e0216 */
[----:B------:R-:W1:Y:S01]  /*3a10*/  @!P3 LDC.64 R22, c[0x0][0x5c8] ;  /* 0x00017200ff16bb82 */ /* 0x000e620000000a00 */
[----:B------:R-:W-:Y:S01]  /*3a20*/  FFMA R89, R89, R2, R20 ;  /* 0x0000000259597223 */ /* 0x000fe20000000014 */
[----:B0-----:R-:W-:Y:S02]  /*3a30*/  @!P2 IADD3 R20, P5, P6, R158, R120, R8 ;  /* 0x000000789e14a210 */ /* 0x001fe40007ebe008 */
[----:B------:R-:W-:Y:S02]  /*3a40*/  IADD3.X R17, R19, UR7, R9, P4, !PT ;  /* 0x0000000713117c10 */ /* 0x000fe4000a7fe409 */
[----:B------:R-:W-:Y:S02]  /*3a50*/  @!P2 IADD3.X R21, R161, R121, R7, P5, P6 ;  /* 0x00000079a115a210 */ /* 0x000fe40002fec407 */
[----:B------:R-:W-:-:S02]  /*3a60*/  F2FP.SATFINITE.E4M3.F32.PACK_AB_MERGE_C R89, RZ, R89, RZ ;  /* 0x00000059ff59723e */ /* 0x000fc400048070ff */
[----:B------:R-:W-:-:S03]  /*3a70*/  PRMT R9, RZ, 0x7610, R9 ;  /* 0x00007610ff097816 */ /* 0x000fc60000000009 */
[----:B------:R0:W-:Y:S04]  /*3a80*/  @!P2 STG.E.U8 desc[UR12][R20.64+0x1], R89 ;  /* 0x000001591400a986 */ /* 0x0001e8000c10110c */
[----:B------:R-:W2:Y:S01]  /*3a90*/  @!P3 LDG.E.U8 R9, desc[UR12][R16.64] ;  /* 0x0000000c1009b981 */ /* 0x000ea2000c1e1100 */
[----:B------:R-:W-:Y:S02]  /*3aa0*/  @!P3 IADD3 R19, P4, P5, R8, R158, R5 ;  /* 0x0000009e0813b210 */ /* 0x000fe40007d9e005 */
[----:B------:R-:W-:Y:S02]  /*3ab0*/  ISETP.LT.OR P2, PT, R3, 0x2, !P1 ;  /* 0x000000020300780c */ /* 0x000fe40004f41670 */
[----:B-1----:R-:W-:Y:S02]  /*3ac0*/  @!P3 IADD3 R18, P6, R19, R22, RZ ;  /* 0x000000161312b210 */ /* 0x002fe40007fde0ff */
[----:B0-----:R-:W-:-:S05]  /*3ad0*/  @!P3 IADD3.X R20, R7, R161, R6, P4, P5 ;  /* 0x000000a10714b210 */ /* 0x001fca00027ea406 */
[----:B------:R-:W-:-:S04]  /*3ae0*/  @!P3 IMAD.X R19, R20, 0x1, R23, P6 ;  /* 0x000000011413b824 */ /* 0x000fc800030e0617 */
[----:B------:R-:W0:Y:S01]  /*3af0*/  @!P2 LDC.64 R88, c[0x0][0x5c8] ;  /* 0x00017200ff58ab82 */ /* 0x000e220000000a00 */
        /* <DEDUP_REMOVED lines=9> */
[----:B------:R-:W-:Y:S02]  /*3b90*/  @!P2 IADD3 R21, P4, P5, R8, R158, R5 ;  /* 0x0000009e0815a210 */ /* 0x000fe40007d9e005 */
[----:B------:R-:W-:Y:S02]  /*3ba0*/  ISETP.LT.OR P3, PT, R3, 0x9, !P0 ;  /* 0x000000090300780c */ /* 0x000fe40004761670 */
[----:B0-----:R-:W-:Y:S02]  /*3bb0*/  @!P2 IADD3 R20, P6, R21, R88, RZ ;  /* 0x000000581514a210 */ /* 0x001fe40007fde0ff */
[----:B-1----:R-:W-:-:S05]  /*3bc0*/  @!P2 IADD3.X R18, R7, R161, R6, P4, P5 ;  /* 0x000000a10712a210 */ /* 0x002fca00027ea406 */
[----:B------:R-:W-:-:S04]  /*3bd0*/  @!P2 IMAD.X R21, R18, 0x1, R89, P6 ;  /* 0x000000011215a824 */ /* 0x000fc800030e0659 */
[----:B------:R-:W0:Y:S01]  /*3be0*/  @!P3 LDC.64 R18, c[0x0][0x5c8] ;  /* 0x00017200ff12bb82 */ /* 0x000e220000000a00 */
        /* <DEDUP_REMOVED lines=29> */
[----:B------:R-:W-:Y:S01]  /*3dc0*/  FMUL R22, R9, R0 ;  /* 0x0000000009167220 */ /* 0x000fe20000400000 */
[----:B------:R-:W-:-:S03]  /*3dd0*/  PRMT R9, RZ, 0x7610, R9 ;  /* 0x00007610ff097816 */ /* 0x000fc60000000009 */
[----:B------:R-:W-:-:S05]  /*3de0*/  FFMA R22, R93, R2, R22 ;  /* 0x000000025d167223 */ /* 0x000fca0000000016 */
[----:B-1----:R-:W-:-:S05]  /*3df0*/  F2FP.SATFINITE.E4M3.F32.PACK_AB_MERGE_C R23, RZ, R22, RZ ;  /* 0x00000016ff17723e */ /* 0x002fca00048070ff */
        /* <DEDUP_REMOVED lines=327> */
[----:B------:R-:W-:Y:S02]  /*5270*/  @!P0 IADD3.X R21, R161, R21, R7, P3, P4 ;  /* 0x00000015a1158210 */ /* 0x000fe40001fe8407 */
[----:B--2---:R-:W-:-:S04]  /*5280*/  LOP3.LUT R9, R9, 0xff, RZ, 0xc0, !PT ;  /* 0x000000ff09097812 */ /* 0x004fc800078ec0ff */
[----:B------:R-:W-:-:S05]  /*5290*/  F2FP.F16.E4M3.UNPACK_B R9, R9 ;  /* 0x00000009ff09723e */ /* 0x000fca00020006ff */
[----:B------:R-:W-:-:S05]  /*52a0*/  HADD2.F32 R9, -RZ, R9.H0_H0 ;  /* 0x20000009ff097230 */ /* 0x000fca0000004100 */
[----:B------:R-:W-:Y:S01]  /*52b0*/  FMUL R22, R9, R0 ;  /* 0x0000000009167220 */ /* 0x000fe20000400000 */
[----:B------:R-:W-:-:S03]  /*52c0*/  PRMT R9, RZ, 0x7610, R9 ;  /* 0x00007610ff097816 */ /* 0x000fc60000000009 */
[----:B------:R-:W-:-:S05]  /*52d0*/  FFMA R22, R117, R2, R22 ;  /* 0x0000000275167223 */ /* 0x000fca0000000016 */
[----:B-1----:R-:W-:Y:S02]  /*52e0*/  F2FP.SATFINITE.E4M3.F32.PACK_AB_MERGE_C R19, RZ, R22, RZ ;  /* 0x00000016ff13723e */ /* 0x002fe400048070ff */
[----:B------:R-:W0:Y:S03]  /*52f0*/  @!P2 LDC.64 R22, c[0x0][0x5c8] ;  /* 0x00017200ff16ab82 */ /* 0x000e260000000a00 */
[----:B------:R1:W-:Y:S04]  /*5300*/  @!P0 STG.E.U8 desc[UR12][R20.64+0x39], R19 ;  /* 0x0000391314008986 */ /* 0x0003e8000c10110c */
[----:B------:R-:W2:Y:S01]  /*5310*/  @!P2 LDG.E.U8 R9, desc[UR12][R16.64+0x38] ;  /* 0x0000380c1009a981 */ /* 0x000ea2000c1e1100 */
[----:B------:R-:W-:-:S02]  /*5320*/  @!P2 IADD3 R15, P0, P3, R8, R158, R5 ;  /* 0x0000009e080fa210 */ /* 0x000fc40007b1e005 */
[----:B------:R-:W-:Y:S02]  /*5330*/  ISETP.LT.OR P1, PT, R3, 0x3a, !P1 ;  /* 0x0000003a0300780c */ /* 0x000fe40004f21670 */
[----:B------:R-:W-:-:S11]  /*5340*/  @!P2 IADD3.X R18, R7, R161, R6, P0, P3 ;  /* 0x000000a10712a210 */ /* 0x000fd600007e6406 */
[----:B------:R-:W3:Y:S01]  /*5350*/  @!P1 LDC.64 R88, c[0x0][0x5c8] ;  /* 0x00017200ff589b82 */ /* 0x000ee20000000a00 */
[----:B0-----:R-:W-:-:S05]  /*5360*/  @!P2 IADD3 R14, P4, R15, R22, RZ ;  /* 0x000000160f0ea210 */ /* 0x001fca0007f9e0ff */
[----:B------:R-:W-:Y:S01]  /*5370*/  @!P2 IMAD.X R15, R18, 0x1, R23, P4 ;  /* 0x00000001120fa824 */ /* 0x000fe200020e0617 */
        /* <DEDUP_REMOVED lines=9> */
[----:B------:R-:W-:Y:S02]  /*5410*/  IADD3 R19, P0, R12, 0x80, RZ ;  /* 0x000000800c137810 */ /* 0x000fe40007f1e0ff */
[----:B------:R-:W-:-:S03]  /*5420*/  @!P1 IADD3 R23, P2, P4, R8, R158, R5 ;  /* 0x0000009e08179210 */ /* 0x000fc60007c5e005 */
[----:B------:R-:W-:Y:S01]  /*5430*/  IMAD.X R20, RZ, RZ, R13, P0 ;  /* 0x000000ffff147224 */ /* 0x000fe200000e060d */
[----:B------:R-:W-:Y:S02]  /*5440*/  ISETP.GE.AND P0, PT, R4, 0x81, PT ;  /* 0x000000810400780c */ /* 0x000fe40003f06270 */
[----:B0-----:R-:W-:Y:S01]  /*5450*/  @!P1 IADD3.X R14, R7, R161, R6, P2, P4 ;  /* 0x000000a1070e9210 */ /* 0x001fe200017e8406 */
[----:B------:R-:W-:Y:S01]  /*5460*/  IMAD R20, R20, UR4, RZ ;  /* 0x0000000414147c24 */ /* 0x000fe2000f8e02ff */
[----:B------:R-:W-:Y:S02]  /*5470*/  ISETP.LT.OR P3, PT, R3, 0x1, !P0 ;  /* 0x000000010300780c */ /* 0x000fe40004761670 */
[----:B---3--:R-:W-:Y:S02]  /*5480*/  @!P1 IADD3 R16, P5, R23, R88, RZ ;  /* 0x0000005817109210 */ /* 0x008fe40007fbe0ff */
[----:B------:R-:W-:-:S03]  /*5490*/  PRMT R7, RZ, 0x7610, R7 ;  /* 0x00007610ff077816 */ /* 0x000fc60000000007 */
[----:B------:R-:W-:-:S06]  /*54a0*/  @!P1 IMAD.X R17, R14, 0x1, R89, P5 ;  /* 0x000000010e119824 */ /* 0x000fcc00028e0659 */
[----:B------:R-:W0:Y:S01]  /*54b0*/  @!P3 LDC.64 R22, c[0x0][0x5c8] ;  /* 0x00017200ff16bb82 */ /* 0x000e220000000a00 */
[----:B--2---:R-:W-:-:S04]  /*54c0*/  LOP3.LUT R9, R9, 0xff, RZ, 0xc0, !PT ;  /* 0x000000ff09097812 */ /* 0x004fc800078ec0ff */
[----:B------:R-:W-:-:S05]  /*54d0*/  F2FP.F16.E4M3.UNPACK_B R9, R9 ;  /* 0x00000009ff09723e */ /* 0x000fca00020006ff */
[----:B------:R-:W-:-:S05]  /*54e0*/  HADD2.F32 R9, -RZ, R9.H0_H0 ;  /* 0x20000009ff097230 */ /* 0x000fca0000004100 */
[----:B------:R-:W-:Y:S01]  /*54f0*/  FMUL R18, R9, R0 ;  /* 0x0000000009127220 */ /* 0x000fe20000400000 */
[----:B------:R-:W-:-:S04]  /*5500*/  IMAD.WIDE.U32 R8, R19, UR4, R10 ;  /* 0x0000000413087c25 */ /* 0x000fc8000f8e000a */
[----:B------:R-:W-:Y:S01]  /*5510*/  FFMA R18, R119, R2, R18 ;  /* 0x0000000277127223 */ /* 0x000fe20000000012 */
[----:B------:R-:W-:Y:S01]  /*5520*/  IMAD R19, R19, UR5, R20 ;  /* 0x0000000513137c24 */ /* 0x000fe2000f8e0214 */
[----:B------:R-:W-:-:S03]  /*5530*/  IADD3 R8, P2, R8, UR6, RZ ;  /* 0x0000000608087c10 */ /* 0x000fc6000ff5e0ff */
[----:B------:R-:W-:Y:S02]  /*5540*/  F2FP.SATFINITE.E4M3.F32.PACK_AB_MERGE_C R21, RZ, R18, RZ ;  /* 0x00000012ff15723e */ /* 0x000fe400048070ff */
[----:B------:R-:W-:-:S03]  /*5550*/  IADD3.X R9, R9, UR7, R19, P2, !PT ;  /* 0x0000000709097c10 */ /* 0x000fc600097fe413 */
[----:B------:R1:W-:Y:S04]  /*5560*/  @!P1 STG.E.U8 desc[UR12][R16.64+0x39], R21 ;  /* 0x0000391510009986 */ /* 0x0003e8000c10110c */
[----:B------:R-:W2:Y:S01]  /*5570*/  @!P3 LDG.E.U8 R7, desc[UR12][R8.64] ;  /* 0x0000000c0807b981 */ /* 0x000ea2000c1e1100 */
[----:B------:R-:W-:Y:S01]  /*5580*/  IMAD.WIDE.U32 R14, R156, 0x80, RZ ;  /* 0x000000809c0e7825 */ /* 0x000fe200078e00ff */
[----:B------:R-:W-:-:S03]  /*5590*/  ISETP.LT.OR P2, PT, R3, 0x2, !P0 ;  /* 0x000000020300780c */ /* 0x000fc60004741670 */
[----:B------:R-:W-:Y:S01]  /*55a0*/  IMAD.SHL.U32 R19, R157, 0x80, RZ ;  /* 0x000000809d137824 */ /* 0x000fe200078e00ff */
[----:B0-----:R-:W-:-:S03]  /*55b0*/  @!P3 IADD3 R14, P1, P4, R158, R22, R14 ;  /* 0x000000169e0eb210 */ /* 0x001fc60007c3e00e */
[----:B------:R-:W-:-:S05]  /*55c0*/  IMAD.IADD R160, R15, 0x1, R19 ;  /* 0x000000010fa07824 */ /* 0x000fca00078e0213 */
[----:B------:R-:W-:Y:S01]  /*55d0*/  @!P3 IADD3.X R15, R161, R23, R160, P1, P4 ;  /* 0x00000017a10fb210 */ /* 0x000fe20000fe84a0 */
        /* <DEDUP_REMOVED lines=9> */
[----:B------:R-:W3:Y:S01]  /*5670*/  @!P2 LDG.E.U8 R7, desc[UR12][R8.64+0x1] ;  /* 0x0000010c0807a981 */ /* 0x000ee2000c1e1100 */
[----:B-1----:R-:W-:Y:S02]  /*5680*/  IADD3 R17, P1, R12, 0x88, RZ ;  /* 0x000000880c117810 */ /* 0x002fe40007f3e0ff */
[----:B------:R-:W-:-:S03]  /*5690*/  @!P2 LEA R21, P4, R156, R158, 0x7 ;  /* 0x0000009e9c15a211 */ /* 0x000fc600078838ff */
[----:B------:R-:W-:Y:S01]  /*56a0*/  IMAD.X R19, RZ, RZ, R13, P1 ;  /* 0x000000ffff137224 */ /* 0x000fe200008e060d */
[----:B------:R-:W-:Y:S01]  /*56b0*/  ISETP.GE.AND P1, PT, R4, 0x89, PT ;  /* 0x000000890400780c */ /* 0x000fe20003f26270 */
[----:B--2---:R-:W-:Y:S01]  /*56c0*/  IMAD.WIDE.U32 R14, R17, UR4, R10 ;  /* 0x00000004110e7c25 */ /* 0x004fe2000f8e000a */
[----:B------:R-:W-:Y:S02]  /*56d0*/  @!P2 LEA.HI.X R20, R156, R161, R157, 0x7, P4 ;  /* 0x000000a19c14a211 */ /* 0x000fe400020f3c9d */
[----:B------:R-:W-:Y:S01]  /*56e0*/  ISETP.LT.OR P3, PT, R3, 0x1, !P1 ;  /* 0x000000010300780c */ /* 0x000fe20004f61670 */
[----:B------:R-:W-:Y:S01]  /*56f0*/  IMAD R22, R19, UR4, RZ ;  /* 0x0000000413167c24 */ /* 0x000fe2000f8e02ff */
[----:B0-----:R-:W-:Y:S02]  /*5700*/  @!P2 IADD3 R16, P5, R21, R88, RZ ;  /* 0x000000581510a210 */ /* 0x001fe40007fbe0ff */
[----:B------:R-:W-:Y:S02]  /*5710*/  IADD3 R14, P4, R14, UR6, RZ ;  /* 0x000000060e0e7c10 */ /* 0x000fe4000ff9e0ff */
[----:B---3--:R-:W-:-:S04]  /*5720*/  LOP3.LUT R7, R7, 0xff, RZ, 0xc0, !PT ;  /* 0x000000ff07077812 */ /* 0x008fc800078ec0ff */
[----:B------:R-:W-:-:S05]  /*5730*/  F2FP.F16.E4M3.UNPACK_B R7, R7 ;  /* 0x00000007ff07723e */ /* 0x000fca00020006ff */
[----:B------:R-:W-:-:S05]  /*5740*/  HADD2.F32 R7, -RZ, R7.H0_H0 ;  /* 0x20000007ff077230 */ /* 0x000fca0000004100 */
[----:B------:R-:W-:Y:S01]  /*5750*/  FMUL R18, R7, R0 ;  /* 0x0000000007127220 */ /* 0x000fe20000400000 */
[----:B------:R-:W-:Y:S02]  /*5760*/  IMAD R7, R17, UR5, R22 ;  /* 0x0000000511077c24 */ /* 0x000fe4000f8e0216 */
[----:B------:R-:W-:Y:S02]  /*5770*/  @!P2 IMAD.X R17, R20, 0x1, R89, P5 ;  /* 0x000000011411a824 */ /* 0x000fe400028e0659 */
[----:B------:R-:W-:Y:S01]  /*5780*/  FFMA R18, R57, R2, R18 ;  /* 0x0000000239127223 */ /* 0x000fe20000000012 */
[----:B------:R-:W0:Y:S01]  /*5790*/  @!P3 LDC.64 R22, c[0x0][0x5c8] ;  /* 0x00017200ff16bb82 */ /* 0x000e220000000a00 */
[--C-:B------:R-:W-:Y:S02]  /*57a0*/  IADD3.X R15, R15, UR7, R7.reuse, P4, !PT ;  /* 0x000000070f0f7c10 */ /* 0x100fe4000a7fe407 */
[----:B------:R-:W-:Y:S02]  /*57b0*/  PRMT R7, RZ, 0x7610, R7 ;  /* 0x00007610ff077816 */ /* 0x000fe40000000007 */
[----:B------:R-:W-:-:S05]  /*57c0*/  F2FP.SATFINITE.E4M3.F32.PACK_AB_MERGE_C R21, RZ, R18, RZ ;  /* 0x00000012ff15723e */ /* 0x000fca00048070ff */
[----:B------:R1:W-:Y:S04]  /*57d0*/  @!P2 STG.E.U8 desc[UR12][R16.64+0x1], R21 ;  /* 0x000001151000a986 */ /* 0x0003e8000c10110c */
[----:B------:R-:W2:Y:S01]  /*57e0*/  @!P3 LDG.E.U8 R7, desc[UR12][R14.64] ;  /* 0x0000000c0e07b981 */ /* 0x000ea2000c1e1100 */
[----:B------:R-:W-:-:S04]  /*57f0*/  @!P3 IADD3 R19, P2, R5, R158, RZ ;  /* 0x0000009e0513b210 */ /* 0x000fc80007f5e0ff */
[----:B------:R-:W-:Y:S01]  /*5800*/  @!P3 LEA R19, P4, R156, R19, 0x7 ;  /* 0x000000139c13b211 */ /* 0x000fe200078838ff */
[----:B------:R-:W-:Y:S01]  /*5810*/  @!P3 IMAD.X R20, R6, 0x1, R161, P2 ;  /* 0x000000010614b824 */ /* 0x000fe200010e06a1 */
[----:B------:R-:W-:Y:S02]  /*5820*/  ISETP.LT.OR P2, PT, R3, 0x2, !P1 ;  /* 0x000000020300780c */ /* 0x000fe40004f41670 */
[----:B0-----:R-:W-:Y:S02]  /*5830*/  @!P3 IADD3 R18, P5, R19, R22, RZ ;  /* 0x000000161312b210 */ /* 0x001fe40007fbe0ff */
[----:B-1----:R-:W-:-:S05]  /*5840*/  @!P3 LEA.HI.X R16, R156, R20, R157, 0x7, P4 ;  /* 0x000000149c10b211 */ /* 0x002fca00020f3c9d */
        /* <DEDUP_REMOVED lines=11> */
[----:B------:R-:W-:-:S04]  /*5900*/  @!P2 IADD3 R17, P3, R5, R158, RZ ;  /* 0x0000009e0511a210 */ /* 0x000fc80007f7e0ff */
[----:B------:R-:W-:-:S04]  /*5910*/  @!P2 LEA R17, P4, R156, R17, 0x7 ;  /* 0x000000119c11a211 */ /* 0x000fc800078838ff */
[----:B0-----:R-:W-:Y:S02]  /*5920*/  @!P2 IADD3 R16, P5, R17, R22, RZ ;  /* 0x000000161110a210 */ /* 0x001fe40007fbe0ff */
[----:B--2---:R-:W-:-:S04]  /*5930*/  LOP3.LUT R7, R7, 0xff, RZ, 0xc0, !PT ;  /* 0x000000ff07077812 */ /* 0x004fc800078ec0ff */
[----:B------:R-:W-:-:S05]  /*5940*/  F2FP.F16.E4M3.UNPACK_B R7, R7 ;  /* 0x00000007ff07723e */ /* 0x000fca00020006ff */
[----:B------:R-:W-:-:S05]  /*5950*/  HADD2.F32 R7, -RZ, R7.H0_H0 ;  /* 0x20000007ff077230 */ /* 0x000fca0000004100 */
[----:B------:R-:W-:Y:S01]  /*5960*/  FMUL R20, R7, R0 ;  /* 0x0000000007147220 */ /* 0x000fe20000400000 */
[----:B------:R-:W-:Y:S01]  /*5970*/  @!P2 IMAD.X R7, R6, 0x1, R161, P3 ;  /* 0x000000010607a824 */ /* 0x000fe200018e06a1 */
[----:B------:R-:W-:Y:S02]  /*5980*/  ISETP.LT.OR P3, PT, R3, 0x9, !P0 ;  /* 0x000000090300780c */ /* 0x000fe40004761670 */
[----:B------:R-:W-:Y:S02]  /*5990*/  FFMA R20, R59, R2, R20 ;  /* 0x000000023b147223 */ /* 0x000fe40000000014 */
[----:B-1----:R-:W-:Y:S02]  /*59a0*/  @!P2 LEA.HI.X R18, R156, R7, R157, 0x7, P4 ;  /* 0x000000079c12a211 */ /* 0x002fe400020f3c9d */
[----:B------:R-:W-:Y:S02]  /*59b0*/  PRMT R7, RZ, 0x7610, R7 ;  /* 0x00007610ff077816 */ /* 0x000fe40000000007 */
[----:B------:R-:W-:Y:S01]  /*59c0*/  F2FP.SATFINITE.E4M3.F32.PACK_AB_MERGE_C R21, RZ, R20, RZ ;  /* 0x00000014ff15723e */ /* 0x000fe200048070ff */
[----:B------:R-:W-:-:S04]  /*59d0*/  @!P2 IMAD.X R17, R18, 0x1, R23, P5 ;  /* 0x000000011211a824 */ /* 0x000fc800028e0617 */
[----:B------:R-:W0:Y:S01]  /*59e0*/  @!P3 LDC.64 R22, c[0x0][0x5c8] ;  /* 0x00017200ff16bb82 */ /* 0x000e220000000a00 */
[----:B------:R1:W-:Y:S04]  /*59f0*/  @!P2 STG.E.U8 desc[UR12][R16.64+0x1], R21 ;  /* 0x000001151000a986 */ /* 0x0003e8000c10110c */
[----:B------:R-:W2:Y:S01]  /*5a00*/  @!P3 LDG.E.U8 R7, desc[UR12][R8.64+0x8] ;  /* 0x0000080c0807b981 */ /* 0x000ea2000c1e1100 */
[C---:B------:R-:W-:Y:S02]  /*5a10*/  @!P3 LEA R19, P4, R156.reuse, R158, 0x7 ;  /* 0x0000009e9c13b211 */ /* 0x040fe400078838ff */
[----:B------:R-:W-:Y:S02]  /*5a20*/  ISETP.LT.OR P2, PT, R3, 0xa, !P0 ;  /* 0x0000000a0300780c */ /* 0x000fe40004741670 */
[----:B-1----:R-:W-:-:S02]  /*5a30*/  @!P3 LEA.HI.X R16, R156, R161, R157, 0x7, P4 ;  /* 0x000000a19c10b211 */ /* 0x002fc400020f3c9d */
[----:B0-----:R-:W-:-:S05]  /*5a40*/  @!P3 IADD3 R18, P5, R19, R22, RZ ;  /* 0x000000161312b210 */ /* 0x001fca0007fbe0ff */
        /* <DEDUP_REMOVED lines=11> */
[C---:B------:R-:W-:Y:S02]  /*5b00*/  @!P2 LEA R17, P4, R156.reuse, R158, 0x7 ;  /* 0x0000009e9c11a211 */ /* 0x040fe400078838ff */
        /* <DEDUP_REMOVED lines=398> */
[----:B------:R-:W-:Y:S02]  /*73f0*/  @!P2 IADD3 R9, P0, R5, R158, RZ ;  /* 0x0000009e0509a210 */ /* 0x000fe40007f1e0ff */
[----:B------:R-:W-:Y:S02]  /*7400*/  ISETP.LT.OR P1, PT, R3, 0x3a, !P1 ;  /* 0x0000003a0300780c */ /* 0x000fe40004f21670 */
[----:B------:R-:W-:Y:S01]  /*7410*/  @!P2 LEA R21, P3, R156, R9, 0x7 ;  /* 0x000000099c15a211 */ /* 0x000fe200078638ff */
[----:B------:R-:W-:-:S03]  /*7420*/  @!P2 IMAD.X R9, R6, 0x1, R161, P0 ;  /* 0x000000010609a824 */ /* 0x000fc600000e06a1 */
[----:B0-----:R-:W-:Y:S02]  /*7430*/  @!P2 IADD3 R8, P0, R21, R22, RZ ;  /* 0x000000161508a210 */ /* 0x001fe40007f1e0ff */
[----:B-1----:R-:W-:-:S05]  /*7440*/  @!P2 LEA.HI.X R16, R156, R9, R157, 0x7, P3 ;  /* 0x000000099c10a211 */ /* 0x002fca00018f3c9d */
[----:B------:R-:W-:Y:S01]  /*7450*/  @!P2 IMAD.X R9, R16, 0x1, R23, P0 ;  /* 0x000000011009a824 */ /* 0x000fe200000e0617 */
        /* <DEDUP_REMOVED lines=9> */
[----:B------:R2:W3:Y:S01]  /*74f0*/  @!P1 LDG.E.U8 R7, desc[UR12][R14.64+0x39] ;  /* 0x0000390c0e079981 */ /* 0x0004e2000c1e1100 */
[----:B------:R-:W-:-:S04]  /*7500*/  @!P1 IADD3 R19, P2, R5, R158, RZ ;  /* 0x0000009e05139210 */ /* 0x000fc80007f5e0ff */
[----:B------:R-:W-:Y:S01]  /*7510*/  @!P1 LEA R19, P4, R156, R19, 0x7 ;  /* 0x000000139c139211 */ /* 0x000fe200078838ff */
[----:B--2---:R-:W-:-:S05]  /*7520*/  @!P1 IMAD.X R15, R6, 0x1, R161, P2 ;  /* 0x00000001060f9824 */ /* 0x004fca00010e06a1 */
[----:B------:R-:W-:Y:S02]  /*7530*/  @!P1 LEA.HI.X R18, R156, R15, R157, 0x7, P4 ;  /* 0x0000000f9c129211 */ /* 0x000fe400020f3c9d */
[----:B---3--:R-:W-:-:S04]  /*7540*/  LOP3.LUT R7, R7, 0xff, RZ, 0xc0, !PT ;  /* 0x000000ff07077812 */ /* 0x008fc800078ec0ff */
[----:B------:R-:W-:-:S05]  /*7550*/  F2FP.F16.E4M3.UNPACK_B R7, R7 ;  /* 0x00000007ff07723e */ /* 0x000fca00020006ff */
[----:B------:R-:W-:-:S05]  /*7560*/  HADD2.F32 R7, -RZ, R7.H0_H0 ;  /* 0x20000007ff077230 */ /* 0x000fca0000004100 */
[----:B------:R-:W-:Y:S01]  /*7570*/  FMUL R16, R7, R0 ;  /* 0x0000000007107220 */ /* 0x000fe20000400000 */
[----:B------:R-:W-:-:S03]  /*7580*/  IADD3 R7, P0, R12, 0xc0, RZ ;  /* 0x000000c00c077810 */ /* 0x000fc60007f1e0ff */
[----:B------:R-:W-:Y:S02]  /*7590*/  FFMA R87, R87, R2, R16 ;  /* 0x0000000257577223 */ /* 0x000fe40000000010 */
[----:B------:R-:W-:Y:S01]  /*75a0*/  IMAD.X R16, RZ, RZ, R13, P0 ;  /* 0x000000ffff107224 */ /* 0x000fe200000e060d */
[----:B------:R-:W-:Y:S01]  /*75b0*/  ISETP.GE.AND P0, PT, R4, 0xc1, PT ;  /* 0x000000c10400780c */ /* 0x000fe20003f06270 */
[----:B-1----:R-:W-:Y:S01]  /*75c0*/  IMAD.WIDE.U32 R8, R7, UR4, R10 ;  /* 0x0000000407087c25 */ /* 0x002fe2000f8e000a */
[----:B------:R-:W-:Y:S02]  /*75d0*/  F2FP.SATFINITE.E4M3.F32.PACK_AB_MERGE_C R87, RZ, R87, RZ ;  /* 0x00000057ff57723e */ /* 0x000fe400048070ff */
[----:B------:R-:W-:Y:S01]  /*75e0*/  ISETP.LT.OR P3, PT, R3, 0x1, !P0 ;  /* 0x000000010300780c */ /* 0x000fe20004761670 */
[----:B------:R-:W-:Y:S01]  /*75f0*/  IMAD R14, R16, UR4, RZ ;  /* 0x00000004100e7c24 */ /* 0x000fe2000f8e02ff */
[----:B0-----:R-:W-:Y:S02]  /*7600*/  @!P1 IADD3 R16, P5, R19, R20, RZ ;  /* 0x0000001413109210 */ /* 0x001fe40007fbe0ff */
[----:B------:R-:W-:Y:S01]  /*7610*/  IADD3 R8, P2, R8, UR6, RZ ;  /* 0x0000000608087c10 */ /* 0x000fe2000ff5e0ff */
[----:B------:R-:W-:-:S02]  /*7620*/  IMAD R7, R7, UR5, R14 ;  /* 0x0000000507077c24 */ /* 0x000fc4000f8e020e */
[----:B------:R-:W-:-:S03]  /*7630*/  @!P1 IMAD.X R17, R18, 0x1, R21, P5 ;  /* 0x0000000112119824 */ /* 0x000fc600028e0615 */
[--C-:B------:R-:W-:Y:S02]  /*7640*/  IADD3.X R9, R9, UR7, R7.reuse, P2, !PT ;  /* 0x0000000709097c10 */ /* 0x100fe400097fe407 */
[----:B------:R-:W-:Y:S01]  /*7650*/  PRMT R7, RZ, 0x7610, R7 ;  /* 0x00007610ff077816 */ /* 0x000fe20000000007 */
[----:B------:R0:W-:Y:S01]  /*7660*/  @!P1 STG.E.U8 desc[UR12][R16.64+0x39], R87 ;  /* 0x0000395710009986 */ /* 0x0001e2000c10110c */
[----:B------:R-:W1:Y:S04]  /*7670*/  @!P3 LDC.64 R18, c[0x0][0x5c8] ;  /* 0x00017200ff12bb82 */ /* 0x000e680000000a00 */
[----:B------:R-:W2:Y:S01]  /*7680*/  @!P3 LDG.E.U8 R7, desc[UR12][R8.64] ;  /* 0x0000000c0807b981 */ /* 0x000ea2000c1e1100 */
[----:B------:R-:W-:Y:S01]  /*7690*/  @!P3 IMAD.MOV.U32 R160, RZ, RZ, R158 ;  /* 0x000000ffffa0b224 */ /* 0x000fe200078e009e */
[----:B------:R-:W-:-:S03]  /*76a0*/  ISETP.LT.OR P2, PT, R3, 0x2, !P0 ;  /* 0x000000020300780c */ /* 0x000fc60004741670 */
[----:B------:R-:W-:-:S04]  /*76b0*/  @!P3 IMAD.WIDE.U32 R14, R156, 0xc0, R160 ;  /* 0x000000c09c0eb825 */ /* 0x000fc800078e00a0 */
[----:B0-----:R-:W-:-:S06]  /*76c0*/  @!P3 IMAD R16, R157, 0xc0, RZ ;  /* 0x000000c09d10b824 */ /* 0x001fcc00078e02ff */
[----:B------:R-:W0:Y:S01]  /*76d0*/  @!P2 LDC.64 R20, c[0x0][0x5c8] ;  /* 0x00017200ff14ab82 */ /* 0x000e220000000a00 */
[----:B-1----:R-:W-:-:S04]  /*76e0*/  @!P3 IADD3 R14, P1, R14, R18, RZ ;  /* 0x000000120e0eb210 */ /* 0x002fc80007f3e0ff */
[----:B------:R-:W-:Y:S02]  /*76f0*/  @!P3 IADD3.X R15, R19, R15, R16, P1, !PT ;  /* 0x0000000f130fb210 */ /* 0x000fe40000ffe410 */
        /* <DEDUP_REMOVED lines=9> */
[----:B------:R-:W-:Y:S02]  /*7790*/  IADD3 R17, P3, R12, 0xc8, RZ ;  /* 0x000000c80c117810 */ /* 0x000fe40007f7e0ff */
[----:B------:R-:W-:-:S03]  /*77a0*/  ISETP.GE.AND P1, PT, R4, 0xc9, PT ;  /* 0x000000c90400780c */ /* 0x000fc60003f26270 */
[----:B------:R-:W-:Y:S01]  /*77b0*/  IMAD.X R4, RZ, RZ, R13, P3 ;  /* 0x000000ffff047224 */ /* 0x000fe200018e060d */
[----:B------:R-:W-:Y:S01]  /*77c0*/  ISETP.LT.OR P3, PT, R3, 0x1, !P1 ;  /* 0x000000010300780c */ /* 0x000fe20004f61670 */
[----:B------:R-:W-:Y:S02]  /*77d0*/  @!P2 IMAD.MOV.U32 R13, RZ, RZ, R161 ;  /* 0x000000ffff0da224 */ /* 0x000fe400078e00a1 */
[----:B------:R-:W-:-:S04]  /*77e0*/  IMAD.WIDE.U32 R10, R17, UR4, R10 ;  /* 0x00000004110a7c25 */ /* 0x000fc8000f8e000a */
[----:B------:R-:W-:Y:S01]  /*77f0*/  IMAD R4, R4, UR4, RZ ;  /* 0x0000000404047c24 */ /* 0x000fe2000f8e02ff */
[----:B------:R-:W-:-:S03]  /*7800*/  IADD3 R10, P4, R10, UR6, RZ ;  /* 0x000000060a0a7c10 */ /* 0x000fc6000ff9e0ff */
[--C-:B------:R-:W-:Y:S01]  /*7810*/  IMAD R17, R17, UR5, R4.reuse ;  /* 0x0000000511117c24 */ /* 0x100fe2000f8e0204 */
[----:B------:R-:W-:-:S04]  /*7820*/  PRMT R4, RZ, 0x7610, R4 ;  /* 0x00007610ff047816 */ /* 0x000fc80000000004 */
[----:B------:R-:W-:Y:S02]  /*7830*/  IADD3.X R11, R11, UR7, R17, P4, !PT ;  /* 0x000000070b0b7c10 */ /* 0x000fe4000a7fe411 */
[----:B------:R-:W1:Y:S01]  /*7840*/  @!P3 LDC.64 R16, c[0x0][0x5c8] ;  /* 0x00017200ff10bb82 */ /* 0x000e620000000a00 */
[----:B--2---:R-:W-:-:S04]  /*7850*/  LOP3.LUT R7, R7, 0xff, RZ, 0xc0, !PT ;  /* 0x000000ff07077812 */ /* 0x004fc800078ec0ff */
[----:B------:R-:W-:-:S05]  /*7860*/  F2FP.F16.E4M3.UNPACK_B R7, R7 ;  /* 0x00000007ff07723e */ /* 0x000fca00020006ff */
[----:B------:R-:W-:-:S05]  /*7870*/  HADD2.F32 R7, -RZ, R7.H0_H0 ;  /* 0x20000007ff077230 */ /* 0x000fca0000004100 */
[----:B------:R-:W-:Y:S01]  /*7880*/  FMUL R12, R7, R0 ;  /* 0x00000000070c7220 */ /* 0x000fe20000400000 */
[----:B------:R-:W-:-:S03]  /*7890*/  @!P2 IMAD R7, R157, 0xc0, RZ ;  /* 0x000000c09d07a824 */ /* 0x000fc600078e02ff */
[----:B------:R-:W-:Y:S01]  /*78a0*/  FFMA R25, R25, R2, R12 ;  /* 0x0000000219197223 */ /* 0x000fe2000000000c */
[----:B------:R-:W-:-:S04]  /*78b0*/  @!P2 IMAD.MOV.U32 R12, RZ, RZ, R158 ;  /* 0x000000ffff0ca224 */ /* 0x000fc800078e009e */
[----:B------:R-:W-:Y:S01]  /*78c0*/  @!P2 IMAD.WIDE.U32 R12, R156, 0xc0, R12 ;  /* 0x000000c09c0ca825 */ /* 0x000fe200078e000c */
[----:B------:R-:W-:Y:S02]  /*78d0*/  F2FP.SATFINITE.E4M3.F32.PACK_AB_MERGE_C R25, RZ, R25, RZ ;  /* 0x00000019ff19723e */ /* 0x000fe400048070ff */
[----:B0-----:R-:W-:-:S04]  /*78e0*/  @!P2 IADD3 R14, P5, R12, R20, RZ ;  /* 0x000000140c0ea210 */ /* 0x001fc80007fbe0ff */
[----:B------:R-:W-:-:S05]  /*78f0*/  @!P2 IADD3.X R15, R21, R13, R7, P5, !PT ;  /* 0x0000000d150fa210 */ /* 0x000fca0002ffe407 */
[----:B------:R0:W-:Y:S04]  /*7900*/  @!P2 STG.E.U8 desc[UR12][R14.64+0x1], R25 ;  /* 0x000001190e00a986 */ /* 0x0001e8000c10110c */
[----:B------:R-:W2:Y:S01]  /*7910*/  @!P3 LDG.E.U8 R4, desc[UR12][R10.64] ;  /* 0x0000000c0a04b981 */ /* 0x000ea2000c1e1100 */
[----:B------:R-:W-:-:S05]  /*7920*/  @!P3 IADD3 R12, P2, R5, R158, RZ ;  /* 0x0000009e050cb210 */ /* 0x000fca0007f5e0ff */
[----:B------:R-:W-:Y:S01]  /*7930*/  @!P3 IMAD.X R13, R6, 0x1, R161, P2 ;  /* 0x00000001060db824 */ /* 0x000fe200010e06a1 */
[----:B------:R-:W-:Y:S01]  /*7940*/  ISETP.LT.OR P2, PT, R3, 0x2, !P1 ;  /* 0x000000020300780c */ /* 0x000fe20004f41670 */
[----:B------:R-:W-:-:S03]  /*7950*/  @!P3 IMAD.WIDE.U32 R12, R156, 0xc0, R12 ;  /* 0x000000c09c0cb825 */ /* 0x000fc600078e000c */
[----:B-1----:R-:W-:-:S09]  /*7960*/  @!P3 IADD3 R12, P4, R12, R16, RZ ;  /* 0x000000100c0cb210 */ /* 0x002fd20007f9e0ff */
[----:B------:R-:W1:Y:S01]  /*7970*/  @!P2 LDC.64 R18, c[0x0][0x5c8] ;  /* 0x00017200ff12ab82 */ /* 0x000e620000000a00 */
[----:B--2---:R-:W-:-:S04]  /*7980*/  LOP3.LUT R4, R4, 0xff, RZ, 0xc0, !PT ;  /* 0x000000ff04047812 */ /* 0x004fc800078ec0ff */
[----:B------:R-:W-:-:S05]  /*7990*/  F2FP.F16.E4M3.UNPACK_B R4, R4 ;  /* 0x00000004ff04723e */ /* 0x000fca00020006ff */
[----:B------:R-:W-:Y:S02]  /*79a0*/  HADD2.F32 R7, -RZ, R4.H0_H0 ;  /* 0x20000004ff077230 */ /* 0x000fe40000004100 */
[----:B------:R-:W-:-:S03]  /*79b0*/  @!P3 IMAD R4, R157, 0xc0, RZ ;  /* 0x000000c09d04b824 */ /* 0x000fc600078e02ff */
[----:B------:R-:W-:Y:S02]  /*79c0*/  FMUL R7, R7, R0 ;  /* 0x0000000007077220 */ /* 0x000fe40000400000 */
[----:B------:R-:W-:Y:S02]  /*79d0*/  @!P3 IADD3.X R13, R17, R4, R13, P4, !PT ;  /* 0x00000004110db210 */ /* 0x000fe400027fe40d */
[----:B------:R-:W-:Y:S01]  /*79e0*/  FFMA R7, R26, R2, R7 ;  /* 0x000000021a077223 */ /* 0x000fe20000000007 */
[----:B------:R-:W-:-:S04]  /*79f0*/  PRMT R4, RZ, 0x7610, R4 ;  /* 0x00007610ff047816 */ /* 0x000fc80000000004 */
[----:B------:R-:W-:-:S05]  /*7a00*/  F2FP.SATFINITE.E4M3.F32.PACK_AB_MERGE_C R17, RZ, R7, RZ ;  /* 0x00000007ff11723e */ /* 0x000fca00048070ff */
[----:B------:R1:W-:Y:S04]  /*7a10*/  @!P3 STG.E.U8 desc[UR12][R12.64], R17 ;  /* 0x000000110c00b986 */ /* 0x0003e8000c10110c */
[----:B------:R-:W2:Y:S01]  /*7a20*/  @!P2 LDG.E.U8 R4, desc[UR12][R10.64+0x1] ;  /* 0x0000010c0a04a981 */ /* 0x000ea2000c1e1100 */
[----:B0-----:R-:W-:-:S05]  /*7a30*/  @!P2 IADD3 R14, P3, R5, R158, RZ ;  /* 0x0000009e050ea210 */ /* 0x001fca0007f7e0ff */
[----:B------:R-:W-:Y:S01]  /*7a40*/  @!P2 IMAD.X R15, R6, 0x1, R161, P3 ;  /* 0x00000001060fa824 */ /* 0x000fe200018e06a1 */
[----:B------:R-:W-:Y:S01]  /*7a50*/  ISETP.LT.OR P3, PT, R3, 0x9, !P0 ;  /* 0x000000090300780c */ /* 0x000fe20004761670 */
[----:B------:R-:W-:-:S03]  /*7a60*/  @!P2 IMAD.WIDE.U32 R14, R156, 0xc0, R14 ;  /* 0x000000c09c0ea825 */ /* 0x000fc600078e000e */
[----:B-1----:R-:W-:Y:S02]  /*7a70*/  @!P2 IADD3 R12, P4, R14, R18, RZ ;  /* 0x000000120e0ca210 */ /* 0x002fe40007f9e0ff */
[----:B--2---:R-:W-:-:S04]  /*7a80*/  LOP3.LUT R4, R4, 0xff, RZ, 0xc0, !PT ;  /* 0x000000ff04047812 */ /* 0x004fc800078ec0ff */
[----:B------:R-:W-:-:S05]  /*7a90*/  F2FP.F16.E4M3.UNPACK_B R4, R4 ;  /* 0x00000004ff04723e */ /* 0x000fca00020006ff */
[----:B------:R-:W-:-:S05]  /*7aa0*/  HADD2.F32 R7, -RZ, R4.H0_H0 ;  /* 0x20000004ff077230 */ /* 0x000fca0000004100 */
[----:B------:R-:W-:Y:S01]  /*7ab0*/  FMUL R4, R7, R0 ;  /* 0x0000000007047220 */ /* 0x000fe20000400000 */
[----:B------:R-:W-:-:S03]  /*7ac0*/  @!P2 IMAD R7, R157, 0xc0, RZ ;  /* 0x000000c09d07a824 */ /* 0x000fc600078e02ff */
[----:B------:R-:W-:Y:S02]  /*7ad0*/  FFMA R4, R27, R2, R4 ;  /* 0x000000021b047223 */ /* 0x000fe40000000004 */
[----:B------:R-:W-:Y:S02]  /*7ae0*/  @!P2 IADD3.X R13, R19, R7, R15, P4, !PT ;  /* 0x00000007130da210 */ /* 0x000fe400027fe40f */
[----:B------:R-:W0:Y:S01]  /*7af0*/  @!P3 LDC.64 R18, c[0x0][0x5c8] ;  /* 0x00017200ff12bb82 */ /* 0x000e220000000a00 */
[----:B------:R-:W-:Y:S02]  /*7b00*/  F2FP.SATFINITE.E4M3.F32.PACK_AB_MERGE_C R17, RZ, R4, RZ ;  /* 0x00000004ff11723e */ /* 0x000fe400048070ff */
[----:B------:R-:W-:-:S03]  /*7b10*/  PRMT R4, RZ, 0x7610, R4 ;  /* 0x00007610ff047816 */ /* 0x000fc60000000004 */
[----:B------:R1:W-:Y:S04]  /*7b20*/  @!P2 STG.E.U8 desc[UR12][R12.64+0x1], R17 ;  /* 0x000001110c00a986 */ /* 0x0003e8000c10110c */
[----:B------:R-:W2:Y:S01]  /*7b30*/  @!P3 LDG.E.U8 R4, desc[UR12][R8.64+0x8] ;  /* 0x0000080c0804b981 */ /* 0x000ea2000c1e1100 */
[----:B------:R-:W-:Y:S01]  /*7b40*/  ISETP.LT.OR P4, PT, R3, 0xa, !P0 ;  /* 0x0000000a0300780c */ /* 0x000fe20004781670 */
[----:B-1----:R-:W-:Y:S02]  /*7b50*/  @!P3 IMAD.MOV.U32 R12, RZ, RZ, R158 ;  /* 0x000000ffff0cb224 */ /* 0x002fe400078e009e */
[----:B------:R-:W-:Y:S02]  /*7b60*/  @!P3 IMAD.MOV.U32 R13, RZ, RZ, R161 ;  /* 0x000000ffff0db224 */ /* 0x000fe400078e00a1 */
[----:B------:R-:W-:-:S03]  /*7b70*/  @!P3 IMAD.WIDE.U32 R14, R156, 0xc0, R12 ;  /* 0x000000c09c0eb825 */ /* 0x000fc600078e000c */
[----:B0-----:R-:W-:Y:S02]  /*7b80*/  @!P3 IADD3 R12, P2, R14, R18, RZ ;  /* 0x000000120e0cb210 */ /* 0x001fe40007f5e0ff */
[----:B--2---:R-:W-:-:S04]  /*7b90*/  LOP3.LUT R4, R4, 0xff, RZ, 0xc0, !PT ;  /* 0x000000ff04047812 */ /* 0x004fc800078ec0ff */
[----:B------:R-:W-:-:S05]  /*7ba0*/  F2FP.F16.E4M3.UNPACK_B R4, R4 ;  /* 0x00000004ff04723e */ /* 0x000fca00020006ff */
[----:B------:R-:W-:Y:S02]  /*7bb0*/  HADD2.F32 R7, -RZ, R4.H0_H0 ;  /* 0x20000004ff077230 */ /* 0x000fe40000004100 */
[----:B------:R-:W-:-:S03]  /*7bc0*/  @!P3 IMAD R4, R157, 0xc0, RZ ;  /* 0x000000c09d04b824 */ /* 0x000fc600078e02ff */
[----:B------:R-:W-:Y:S02]  /*7bd0*/  FMUL R7, R7, R0 ;  /* 0x0000000007077220 */ /* 0x000fe40000400000 */
[--C-:B------:R-:W-:Y:S02]  /*7be0*/  @!P3 IADD3.X R13, R19, R15, R4.reuse, P2, !PT ;  /* 0x0000000f130db210 */ /* 0x100fe400017fe404 */
[----:B------:R-:W-:Y:S01]  /*7bf0*/  FFMA R7, R28, R2, R7 ;  /* 0x000000021c077223 */ /* 0x000fe20000000007 */
[----:B------:R-:W-:Y:S01]  /*7c00*/  PRMT R4, RZ, 0x7610, R4 ;  /* 0x00007610ff047816 */ /* 0x000fe20000000004 */
[----:B------:R-:W0:Y:S03]  /*7c10*/  @!P4 LDC.64 R18, c[0x0][0x5c8] ;  /* 0x00017200ff12cb82 */ /* 0x000e260000000a00 */
[----:B------:R-:W-:-:S05]  /*7c20*/  F2FP.SATFINITE.E4M3.F32.PACK_AB_MERGE_C R17, RZ, R7, RZ ;  /* 0x00000007ff11723e */ /* 0x000fca00048070ff */
        /* <DEDUP_REMOVED lines=19> */
[----:B------:R-:W-:-:S05]  /*7d60*/  @!P2 IADD3 R14, P3, R5, R158, RZ ;  /* 0x0000009e050ea210 */ /* 0x000fca0007f7e0ff */
[----:B------:R-:W-:Y:S01]  /*7d70*/  @!P2 IMAD.X R15, R6, 0x1, R161, P3 ;  /* 0x00000001060fa824 */ /* 0x000fe200018e06a1 */
[----:B------:R-:W-:Y:S01]  /*7d80*/  ISETP.LT.OR P3, PT, R3, 0xa, !P1 ;  /* 0x0000000a0300780c */ /* 0x000fe20004f61670 */
[----:B------:R-:W-:-:S03]  /*7d90*/  @!P2 IMAD.WIDE.U32 R14, R156, 0xc0, R14 ;  /* 0x000000c09c0ea825 */ /* 0x000fc600078e000e */
[----:B0-----:R-:W-:Y:S02]  /*7da0*/  @!P2 IADD3 R12, P4, R14, R18, RZ ;  /* 0x000000120e0ca210 */ /* 0x001fe40007f9e0ff */
[----:B--2---:R-:W-:-:S04]  /*7db0*/  LOP3.LUT R4, R4, 0xff, RZ, 0xc0, !PT ;  /* 0x000000ff04047812 */ /* 0x004fc800078ec0ff */
[----:B------:R-:W-:-:S05]  /*7dc0*/  F2FP.F16.E4M3.UNPACK_B R4, R4 ;  /* 0x00000004ff04723e */ /* 0x000fca00020006ff */
[----:B------:R-:W-:Y:S02]  /*7dd0*/  HADD2.F32 R7, -RZ, R4.H0_H0 ;  /* 0x20000004ff077230 */ /* 0x000fe40000004100 */
[----:B------:R-:W-:-:S03]  /*7de0*/  @!P2 IMAD R4, R157, 0xc0, RZ ;  /* 0x000000c09d04a824 */ /* 0x000fc600078e02ff */
[----:B------:R-:W-:Y:S02]  /*7df0*/  FMUL R7, R7, R0 ;  /* 0x0000000007077220 */ /* 0x000fe40000400000 */
[----:B------:R-:W-:Y:S02]  /*7e00*/  @!P2 IADD3.X R13, R19, R4, R15, P4, !PT ;  /* 0x00000004130da210 */ /* 0x000fe400027fe40f */
[----:B------:R-:W-:Y:S01]  /*7e10*/  FFMA R7, R30, R2, R7 ;  /* 0x000000021e077223 */ /* 0x000fe20000000007 */
[----:B------:R-:W-:Y:S01]  /*7e20*/  PRMT R4, RZ, 0x7610, R4 ;  /* 0x00007610ff047816 */ /* 0x000fe20000000004 */
[----:B------:R-:W0:Y:S03]  /*7e30*/  @!P3 LDC.64 R18, c[0x0][0x5c8] ;  /* 0x00017200ff12bb82 */ /* 0x000e260000000a00 */
[----:B------:R-:W-:-:S05]  /*7e40*/  F2FP.SATFINITE.E4M3.F32.PACK_AB_MERGE_C R17, RZ, R7, RZ ;  /* 0x00000007ff11723e */ /* 0x000fca00048070ff */
        /* <DEDUP_REMOVED lines=296> */
[----:B--2---:R-:W-:-:S05]  /*90d0*/  F2FP.F16.E4M3.UNPACK_B R4, R4 ;  /* 0x00000004ff04723e */ /* 0x004fca00020006ff */
        /* <DEDUP_REMOVED lines=31> */
[----:B--2---:R-:W-:-:S05]  /*92d0*/  F2FP.F16.E4M3.UNPACK_B R4, R4 ;  /* 0x00000004ff04723e */ /* 0x004fca00020006ff */
        /* <DEDUP_REMOVED lines=41> */
[----:B------:R2:W3:Y:S01]  /*9570*/  @!P0 LDG.E.U8 R4, desc[UR12][R8.64+0x39] ;  /* 0x0000390c08048981 */ /* 0x0004e2000c1e1100 */
[----:B------:R-:W-:Y:S01]  /*9580*/  ISETP.LT.OR P2, PT, R3, 0x39, !P1 ;  /* 0x000000390300780c */ /* 0x000fe20004f41670 */
[----:B--2---:R-:W-:Y:S02]  /*9590*/  @!P0 IMAD.MOV.U32 R8, RZ, RZ, R158 ;  /* 0x000000ffff088224 */ /* 0x004fe400078e009e */
[----:B------:R-:W-:-:S10]  /*95a0*/  @!P0 IMAD.MOV.U32 R9, RZ, RZ, R161 ;  /* 0x000000ffff098224 */ /* 0x000fd400078e00a1 */
[----:B-1----:R-:W1:Y:S01]  /*95b0*/  @!P2 LDC.64 R16, c[0x0][0x5c8] ;  /* 0x00017200ff10ab82 */ /* 0x002e620000000a00 */
[----:B------:R-:W-:-:S03]  /*95c0*/  @!P0 IMAD.WIDE.U32 R14, R156, 0xc0, R8 ;  /* 0x000000c09c0e8825 */ /* 0x000fc600078e0008 */
[----:B0-----:R-:W-:Y:S02]  /*95d0*/  @!P0 IADD3 R12, P3, R14, R18, RZ ;  /* 0x000000120e0c8210 */ /* 0x001fe40007f7e0ff */
[----:B---3--:R-:W-:-:S05]  /*95e0*/  F2FP.F16.E4M3.UNPACK_B R4, R4 ;  /* 0x00000004ff04723e */ /* 0x008fca00020006ff */
[----:B------:R-:W-:-:S05]  /*95f0*/  HADD2.F32 R7, -RZ, R4.H0_H0 ;  /* 0x20000004ff077230 */ /* 0x000fca0000004100 */
[----:B------:R-:W-:Y:S01]  /*9600*/  FMUL R4, R7, R0 ;  /* 0x0000000007047220 */ /* 0x000fe20000400000 */
[----:B------:R-:W-:-:S03]  /*9610*/  @!P0 IMAD R7, R157, 0xc0, RZ ;  /* 0x000000c09d078824 */ /* 0x000fc600078e02ff */
[----:B------:R-:W-:Y:S02]  /*9620*/  FFMA R4, R53, R2, R4 ;  /* 0x0000000235047223 */ /* 0x000fe40000000004 */
[----:B------:R-:W-:-:S03]  /*9630*/  @!P0 IADD3.X R13, R19, R15, R7, P3, !PT ;  /* 0x0000000f130d8210 */ /* 0x000fc60001ffe407 */
[----:B------:R-:W-:Y:S02]  /*9640*/  F2FP.SATFINITE.E4M3.F32.PACK_AB_MERGE_C R15, RZ, R4, RZ ;  /* 0x00000004ff0f723e */ /* 0x000fe400048070ff */
[----:B------:R-:W-:-:S03]  /*9650*/  PRMT R4, RZ, 0x7610, R4 ;  /* 0x00007610ff047816 */ /* 0x000fc60000000004 */
[----:B------:R0:W-:Y:S04]  /*9660*/  @!P0 STG.E.U8 desc[UR12][R12.64+0x39], R15 ;  /* 0x0000390f0c008986 */ /* 0x0001e8000c10110c */
[----:B------:R-:W2:Y:S01]  /*9670*/  @!P2 LDG.E.U8 R4, desc[UR12][R10.64+0x38] ;  /* 0x0000380c0a04a981 */ /* 0x000ea2000c1e1100 */
[----:B------:R-:W-:Y:S01]  /*9680*/  @!P2 IADD3 R8, P0, R5, R158, RZ ;  /* 0x0000009e0508a210 */ /* 0x000fe20007f1e0ff */
[----:B------:R-:W-:Y:S01]  /*9690*/  BSSY B0, `(.L_x_29) ;  /* 0x0000010000007945 */ /* 0x000fe20003800000 */
[----:B------:R-:W-:Y:S02]  /*96a0*/  ISETP.LT.OR P1, PT, R3, 0x3a, !P1 ;  /* 0x0000003a0300780c */ /* 0x000fe40004f21670 */
[----:B------:R-:W-:Y:S01]  /*96b0*/  PRMT R3, RZ, 0x7610, R3 ;  /* 0x00007610ff037816 */ /* 0x000fe20000000003 */
[----:B------:R-:W-:-:S02]  /*96c0*/  @!P2 IMAD.X R9, R6, 0x1, R161, P0 ;  /* 0x000000010609a824 */ /* 0x000fc400000e06a1 */
[----:B------:R-:W-:-:S03]  /*96d0*/  @!P2 IMAD.WIDE.U32 R8, R156, 0xc0, R8 ;  /* 0x000000c09c08a825 */ /* 0x000fc600078e0008 */
[----:B-1----:R-:W-:Y:S02]  /*96e0*/  @!P2 IADD3 R8, P0, R8, R16, RZ ;  /* 0x000000100808a210 */ /* 0x002fe40007f1e0ff */
[----:B--2---:R-:W-:-:S05]  /*96f0*/  F2FP.F16.E4M3.UNPACK_B R4, R4 ;  /* 0x00000004ff04723e */ /* 0x004fca00020006ff */
[----:B------:R-:W-:Y:S02]  /*9700*/  HADD2.F32 R7, -RZ, R4.H0_H0 ;  /* 0x20000004ff077230 */ /* 0x000fe40000004100 */
[----:B------:R-:W-:-:S03]  /*9710*/  @!P2 IMAD R4, R157, 0xc0, RZ ;  /* 0x000000c09d04a824 */ /* 0x000fc600078e02ff */
[----:B------:R-:W-:Y:S02]  /*9720*/  FMUL R7, R7, R0 ;  /* 0x0000000007077220 */ /* 0x000fe40000400000 */
[----:B------:R-:W-:Y:S02]  /*9730*/  @!P2 IADD3.X R9, R17, R4, R9, P0, !PT ;  /* 0x000000041109a210 */ /* 0x000fe400007fe409 */
[----:B------:R-:W-:-:S05]  /*9740*/  FFMA R7, R54, R2, R7 ;  /* 0x0000000236077223 */ /* 0x000fca0000000007 */
[----:B------:R-:W-:-:S05]  /*9750*/  F2FP.SATFINITE.E4M3.F32.PACK_AB_MERGE_C R7, RZ, R7, RZ ;  /* 0x00000007ff07723e */ /* 0x000fca00048070ff */
[----:B------:R0:W-:Y:S01]  /*9760*/  @!P2 STG.E.U8 desc[UR12][R8.64+0x38], R7 ;  /* 0x000038070800a986 */ /* 0x0001e2000c10110c */
[----:B------:R-:W-:Y:S05]  /*9770*/  @P1 BRA `(.L_x_30) ;  /* 0x0000000000041947 */ /* 0x000fea0003800000 */
[----:B------:R1:W5:Y:S02]  /*9780*/  LDG.E.U8 R3, desc[UR12][R10.64+0x39] ;  /* 0x0000390c0a037981 */ /* 0x000364000c1e1100 */
.L_x_30:
[----:B------:R-:W-:Y:S05]  /*9790*/  BSYNC B0 ;  /* 0x0000000000007941 */ /* 0x000fea0003800000 */
.L_x_29:
[----:B-----5:R-:W-:Y:S01]  /*97a0*/  F2FP.F16.E4M3.UNPACK_B R3, R3 ;  /* 0x00000003ff03723e */ /* 0x020fe200020006ff */
[----:B------:R-:W-:Y:S06]  /*97b0*/  @P1 EXIT ;  /* 0x000000000000194d */ /* 0x000fec0003800000 */
[----:B------:R-:W-:Y:S01]  /*97c0*/  IADD3 R158, P0, R5, R158, RZ ;  /* 0x0000009e059e7210 */ /* 0x000fe20007f1e0ff */
[----:B------:R-:W-:Y:S01]  /*97d0*/  HADD2.F32 R3, -RZ, R3.H0_H0 ;  /* 0x20000003ff037230 */ /* 0x000fe20000004100 */
[----:B------:R-:W-:Y:S01]  /*97e0*/  ULDC.64 UR4, c[0x0][0x5c8] ;  /* 0x0001720000047ab9 */ /* 0x000fe20000000a00 */
[----:B------:R-:W-:Y:S02]  /*97f0*/  IMAD R157, R157, 0xc0, RZ ;  /* 0x000000c09d9d7824 */ /* 0x000fe400078e02ff */
[----:B------:R-:W-:Y:S02]  /*9800*/  IMAD.X R159, R6, 0x1, R161, P0 ;  /* 0x00000001069f7824 */ /* 0x000fe400000e06a1 */
[----:B------:R-:W-:Y:S01]  /*9810*/  FMUL R0, R3, R0 ;  /* 0x0000000003007220 */ /* 0x000fe20000400000 */
[----:B------:R-:W-:-:S04]  /*9820*/  IMAD.WIDE.U32 R158, R156, 0xc0, R158 ;  /* 0x000000c09c9e7825 */ /* 0x000fc800078e009e */
[----:B------:R-:W-:Y:S01]  /*9830*/  FFMA R0, R55, R2, R0 ;  /* 0x0000000237007223 */ /* 0x000fe20000000000 */
[----:B------:R-:W-:-:S04]  /*9840*/  IADD3 R2, P0, R158, UR4, RZ ;  /* 0x000000049e027c10 */ /* 0x000fc8000ff1e0ff */
[----:B------:R-:W-:Y:S02]  /*9850*/  F2FP.SATFINITE.E4M3.F32.PACK_AB_MERGE_C R5, RZ, R0, RZ ;  /* 0x00000000ff05723e */ /* 0x000fe400048070ff */
[----:B------:R-:W-:-:S05]  /*9860*/  IADD3.X R3, R157, UR5, R159, P0, !PT ;  /* 0x000000059d037c10 */ /* 0x000fca00087fe49f */
[----:B------:R-:W-:Y:S01]  /*9870*/  STG.E.U8 desc[UR12][R2.64+0x39], R5 ;  /* 0x0000390502007986 */ /* 0x000fe2000c10110c */
[----:B------:R-:W-:Y:S05]  /*9880*/  EXIT ;  /* 0x000000000000794d */ /* 0x000fea0003800000 */
.L_x_28:
[----:B------:R-:W-:Y:S01]  /*9890*/  ISETP.GE.AND P0, PT, R4, 0x9, PT ;  /* 0x000000090400780c */ /* 0x000fe20003f06270 */
[-C--:B--2---:R-:W-:Y:S01]  /*98a0*/  FMUL R120, R120, R2.reuse ;  /* 0x0000000278787220 */ /* 0x084fe20000400000 */
[----:B------:R-:W-:Y:S01]  /*98b0*/  LOP3.LUT R0, R0, 0xfffffffd, RZ, 0xc0, !PT ;  /* 0xfffffffd00007812 */ /* 0x000fe200078ec0ff */
[-C--:B------:R-:W-:Y:S01]  /*98c0*/  FMUL R121, R121, R2.reuse ;  /* 0x0000000279797220 */ /* 0x080fe20000400000 */
[C---:B------:R-:W-:Y:S01]  /*98d0*/  ISETP.LT.OR P6, PT, R3.reuse, 0x1, !P0 ;  /* 0x000000010300780c */ /* 0x040fe200047c1670 */
[-C--:B------:R-:W-:Y:S01]  /*98e0*/  FMUL R122, R122, R2.reuse ;  /* 0x000000027a7a7220 */ /* 0x080fe20000400000 */
[----:B------:R-:W-:Y:S01]  /*98f0*/  ISETP.LT.OR P4, PT, R3, 0x2, !P0 ;  /* 0x000000020300780c */ /* 0x000fe20004781670 */
[-C--:B------:R-:W-:Y:S01]  /*9900*/  FMUL R123, R123, R2.reuse ;  /* 0x000000027b7b7220 */ /* 0x080fe20000400000 */
[C---:B------:R-:W-:Y:S01]  /*9910*/  ISETP.LT.OR P3, PT, R3.reuse, 0x9, !P0 ;  /* 0x000000090300780c */ /* 0x040fe20004761670 */
[-C--:B------:R-:W-:Y:S01]  /*9920*/  FMUL R124, R124, R2.reuse ;  /* 0x000000027c7c7220 */ /* 0x080fe20000400000 */
[----:B------:R-:W-:Y:S01]  /*9930*/  ISETP.LT.OR P5, PT, R3, 0xa, !P0 ;  /* 0x0000000a0300780c */ /* 0x000fe200047a1670 */
[-C--:B------:R-:W-:Y:S01]  /*9940*/  FMUL R125, R125, R2.reuse ;  /* 0x000000027d7d7220 */ /* 0x080fe20000400000 */
[----:B------:R-:W-:Y:S01]  /*9950*/  LOP3.LUT R9, R9, 0xfffffbff, RZ, 0xc0, !PT ;  /* 0xfffffbff09097812 */ /* 0x000fe200078ec0ff */
[----:B------:R-:W-:Y:S01]  /*9960*/  FMUL R126, R126, R2 ;  /* 0x000000027e7e7220 */ /* 0x000fe20000400000 */
[----:B------:R-:W-:Y:S01]  /*9970*/  F2FP.SATFINITE.E4M3.F32.PACK_AB_MERGE_C R239, RZ, R120, RZ ;  /* 0x00000078ffef723e */ /* 0x000fe200048070ff */
[-C--:B------:R-:W-:Y:S01]  /*9980*/  FMUL R127, R127, R2.reuse ;  /* 0x000000027f7f7220 */ /* 0x080fe20000400000 */
[----:B------:R-:W-:Y:S01]  /*9990*/  F2FP.SATFINITE.E4M3.F32.PACK_AB_MERGE_C R245, RZ, R121, RZ ;  /* 0x00000079fff5723e */ /* 0x000fe200048070ff */
[----:B------:R-:W0:Y:S01]  /*99a0*/  @!P6 LDC.64 R240, c[0x0][0x5c8] ;  /* 0x00017200fff0eb82 */ /* 0x000e220000000a00 */
[----:B------:R-:W-:Y:S01]  /*99b0*/  @P6 LOP3.LUT R0, R0, 0x2, RZ, 0xfc, !PT ;  /* 0x0000000200006812 */ /* 0x000fe200078efcff */
[----:B------:R-:W-:Y:S01]  /*99c0*/  FMUL R128, R128, R2 ;  /* 0x0000000280807220 */ /* 0x000fe20000400000 */
[----:B------:R-:W-:Y:S01]  /*99d0*/  F2FP.SATFINITE.E4M3.F32.PACK_AB_MERGE_C R247, RZ, R122, RZ ;  /* 0x0000007afff7723e */ /* 0x000fe200048070ff */
[-C--:B------:R-:W-:Y:S01]  /*99e0*/  FMUL R129, R129, R2.reuse ;  /* 0x0000000281817220 */ /* 0x080fe20000400000 */
[----:B------:R-:W-:Y:S01]  /*99f0*/  LOP3.LUT R0, R0, 0xfffffffe, RZ, 0xc0, !PT ;  /* 0xfffffffe00007812 */ /* 0x000fe200078ec0ff */
[-C--:B------:R-:W-:Y:S01]  /*9a00*/  FMUL R130, R130, R2.reuse ;  /* 0x0000000282827220 */ /* 0x080fe20000400000 */
[----:B------:R-:W-:Y:S01]  /*9a10*/  F2FP.SATFINITE.E4M3.F32.PACK_AB_MERGE_C R127, RZ, R127, RZ ;  /* 0x0000007fff7f723e */ /* 0x000fe200048070ff */
[----:B------:R-:W1:Y:S01]  /*9a20*/  @!P4 LDC.64 R220, c[0x0][0x5c8] ;  /* 0x00017200ffdccb82 */ /* 0x000e620000000a00 */
[----:B------:R-:W-:Y:S01]  /*9a30*/  @P4 LOP3.LUT R0, R0, 0x1, RZ, 0xfc, !PT ;  /* 0x0000000100004812 */ /* 0x000fe200078efcff */
[-C--:B------:R-:W-:Y:S01]  /*9a40*/  FMUL R131, R131, R2.reuse ;  /* 0x0000000283837220 */ /* 0x080fe20000400000 */
[----:B------:R-:W-:Y:S01]  /*9a50*/  F2FP.SATFINITE.E4M3.F32.PACK_AB_MERGE_C R129, RZ, R129, RZ ;  /* 0x00000081ff81723e */ /* 0x000fe200048070ff */
[-C--:B------:R-:W-:Y:S01]  /*9a60*/  FMUL R132, R132, R2.reuse ;  /* 0x0000000284847220 */ /* 0x080fe20000400000 */
[----:B------:R-:W-:Y:S01]  /*9a70*/  LOP3.LUT R0, R0, 0xfffff7ff, RZ, 0xc0, !PT ;  /* 0xfffff7ff00007812 */ /* 0x000fe200078ec0ff */
[-C--:B------:R-:W-:Y:S01]  /*9a80*/  FMUL R133, R133, R2.reuse ;  /* 0x0000000285857220 */ /* 0x080fe20000400000 */
[----:B------:R-:W-:Y:S01]  /*9a90*/  F2FP.SATFINITE.E4M3.F32.PACK_AB_MERGE_C R131, RZ, R131, RZ ;  /* 0x00000083ff83723e */ /* 0x000fe200048070ff */
[----:B------:R-:W2:Y:S01]  /*9aa0*/  @!P3 LDC.64 R218, c[0x0][0x5c8] ;  /* 0x00017200ffdabb82 */ /* 0x000ea20000000a00 */
[----:B------:R-:W-:Y:S01]  /*9ab0*/  @P3 LOP3.LUT R0, R0, 0x800, RZ, 0xfc, !PT ;  /* 0x0000080000003812 */ /* 0x000fe200078efcff */
[-C--:B------:R-:W-:Y:S01]  /*9ac0*/  FMUL R134, R134, R2.reuse ;  /* 0x0000000286867220 */ /* 0x080fe20000400000 */
[----:B------:R-:W-:Y:S01]  /*9ad0*/  F2FP.SATFINITE.E4M3.F32.PACK_AB_MERGE_C R133, RZ, R133, RZ ;  /* 0x00000085ff85723e */ /* 0x000fe200048070ff */
[-C--:B------:R-:W-:Y:S01]  /*9ae0*/  FMUL R135, R135, R2.reuse ;  /* 0x0000000287877220 */ /* 0x080fe20000400000 */
[----:B------:R-:W-:Y:S01]  /*9af0*/  LOP3.LUT R0, R0, 0x7fffffff, RZ, 0xc0, !PT ;  /* 0x7fffffff00007812 */ /* 0x000fe200078ec0ff */
[-C--:B------:R-:W-:Y:S01]  /*9b00*/  FMUL R136, R136, R2.reuse ;  /* 0x0000000288887220 */ /* 0x080fe20000400000 */
[----:B------:R-:W-:Y:S01]  /*9b10*/  FMUL R137, R137, R2 ;  /* 0x0000000289897220 */ /* 0x000fe20000400000 */
[--C-:B0-----:R-:W-:Y:S01]  /*9b20*/  @!P6 IADD3 R240, P1, P2, R158, R240, R5.reuse ;  /* 0x000000f09ef0e210 */ /* 0x101fe20007a3e005 */
[----:B------:R-:W0:Y:S01]  /*9b30*/  @!P5 LDC.64 R216, c[0x0][0x5c8] ;  /* 0x00017200ffd8db82 */ /* 0x000e220000000a00 */
[----:B------:R-:W-:Y:S01]  /*9b40*/  F2FP.SATFINITE.E4M3.F32.PACK_AB_MERGE_C R135, RZ, R135, RZ ;  /* 0x00000087ff87723e */ /* 0x000fe200048070ff */
[-C--:B------:R-:W-:Y:S01]  /*9b50*/  FMUL R138, R138, R2.reuse ;  /* 0x000000028a8a7220 */ /* 0x080fe20000400000 */
[--C-:B------:R-:W-:Y:S01]  /*9b60*/  @!P6 IADD3.X R241, R161, R241, R6.reuse, P1, P2 ;  /* 0x000000f1a1f1e210 */ /* 0x100fe20000fe4406 */
[-C--:B------:R-:W-:Y:S01]  /*9b70*/  FMUL R139, R139, R2.reuse ;  /* 0x000000028b8b7220 */ /* 0x080fe20000400000 */
[----:B------:R-:W-:Y:S01]  /*9b80*/  F2FP.SATFINITE.E4M3.F32.PACK_AB_MERGE_C R137, RZ, R137, RZ ;  /* 0x00000089ff89723e */ /* 0x000fe200048070ff */
[----:B------:R-:W-:Y:S01]  /*9b90*/  FMUL R140, R140, R2 ;  /* 0x000000028c8c7220 */ /* 0x000fe20000400000 */
[--C-:B-1----:R-:W-:Y:S01]  /*9ba0*/  @!P4 IADD3 R220, P1, P2, R158, R220, R5.reuse ;  /* 0x000000dc9edcc210 */ /* 0x102fe20007a3e005 */
[-C--:B------:R-:W-:Y:S01]  /*9bb0*/  FMUL R141, R141, R2.reuse ;  /* 0x000000028d8d7220 */ /* 0x080fe20000400000 */
[----:B------:R-:W-:Y:S01]  /*9bc0*/  F2FP.SATFINITE.E4M3.F32.PACK_AB_MERGE_C R139, RZ, R139, RZ ;  /* 0x0000008bff8b723e */ /* 0x000fe200048070ff */
[-C--:B------:R-:W-:Y:S01]  /*9bd0*/  FMUL R142, R142, R2.reuse ;  /* 0x000000028e8e7220 */ /* 0x080fe20000400000 */
[--C-:B------:R-:W-:Y:S01]  /*9be0*/  @!P4 IADD3.X R221, R161, R221, R6.reuse, P1, P2 ;  /* 0x000000dda1ddc210 */ /* 0x100fe20000fe4406 */
[-C--:B------:R-:W-:Y:S01]  /*9bf0*/  FMUL R143, R143, R2.reuse ;  /* 0x000000028f8f7220 */ /* 0x080fe20000400000 */
[----:B------:R-:W-:Y:S01]  /*9c00*/  F2FP.SATFINITE.E4M3.F32.PACK_AB_MERGE_C R141, RZ, R141, RZ ;  /* 0x0000008dff8d723e */ /* 0x000fe200048070ff */
[----:B------:R-:W-:Y:S01]  /*9c10*/  FMUL R144, R144, R2 ;  /* 0x0000000290907220 */ /* 0x000fe20000400000 */
[--C-:B--2---:R-:W-:Y:S01]  /*9c20*/  @!P3 IADD3 R218, P1, P2, R158, R218, R5.reuse ;  /* 0x000000da9edab210 */ /* 0x104fe20007a3e005 */
[-C--:B------:R-:W-:Y:S01]  /*9c30*/  FMUL R145, R145, R2.reuse ;  /* 0x0000000291917220 */ /* 0x080fe20000400000 */
[----:B------:R-:W-:Y:S01]  /*9c40*/  F2FP.SATFINITE.E4M3.F32.PACK_AB_MERGE_C R143, RZ, R143, RZ ;  /* 0x0000008fff8f723e */ /* 0x000fe200048070ff */
[-C--:B------:R-:W-:Y:S01]  /*9c50*/  FMUL R146, R146, R2.reuse ;  /* 0x0000000292927220 */ /* 0x080fe20000400000 */
[--C-:B------:R-:W-:Y:S01]  /*9c60*/  @!P3 IADD3.X R219, R161, R219, R6.reuse, P1, P2 ;  /* 0x000000dba1dbb210 */ /* 0x100fe20000fe4406 */
[-C--:B------:R-:W-:Y:S01]  /*9c70*/  FMUL R147, R147, R2.reuse ;  /* 0x0000000293937220 */ /* 0x080fe20000400000 */
[----:B------:R-:W-:Y:S01]  /*9c80*/  ISETP.LT.OR P3, PT, R3, 0x11, !P0 ;  /* 0x000000110300780c */ /* 0x000fe20004761670 */
[-C--:B------:R-:W-:Y:S01]  /*9c90*/  FMUL R148, R148, R2.reuse ;  /* 0x0000000294947220 */ /* 0x080fe20000400000 */
[----:B------:R-:W-:Y:S01]  /*9ca0*/  F2FP.SATFINITE.E4M3.F32.PACK_AB_MERGE_C R145, RZ, R145, RZ ;  /* 0x00000091ff91723e */ /* 0x000fe200048070ff */
[----:B------:R-:W-:Y:S01]  /*9cb0*/  FMUL R149, R149, R2 ;  /* 0x0000000295957220 */ /* 0x000fe20000400000 */
[--C-:B0-----:R-:W-:Y:S01]  /*9cc0*/  @!P5 IADD3 R216, P1, P2, R158, R216, R5.reuse ;  /* 0x000000d89ed8d210 */ /* 0x101fe20007a3e005 */
[-C--:B------:R-:W-:Y:S01]  /*9cd0*/  FMUL R88, R88, R2.reuse ;  /* 0x0000000258587220 */ /* 0x080fe20000400000 */
[----:B------:R-:W-:Y:S01]  /*9ce0*/  F2FP.SATFINITE.E4M3.F32.PACK_AB_MERGE_C R147, RZ, R147, RZ ;  /* 0x00000093ff93723e */ /* 0x000fe200048070ff */
[-C--:B------:R-:W-:Y:S01]  /*9cf0*/  FMUL R89, R89, R2.reuse ;  /* 0x0000000259597220 */ /* 0x080fe20000400000 */
[--C-:B------:R-:W-:Y:S01]  /*9d00*/  @!P5 IADD3.X R217, R161, R217, R6.reuse, P1, P2 ;  /* 0x000000d9a1d9d210 */ /* 0x100fe20000fe4406 */
[-C--:B------:R-:W-:Y:S01]  /*9d10*/  FMUL R150, R150, R2.reuse ;  /* 0x0000000296967220 */ /* 0x080fe20000400000 */
[----:B------:R-:W-:Y:S01]  /*9d20*/  F2FP.SATFINITE.E4M3.F32.PACK_AB_MERGE_C R149, RZ, R149, RZ ;  /* 0x00000095ff95723e */ /* 0x000fe200048070ff */
[-C--:B------:R-:W-:Y:S01]  /*9d30*/  FMUL R151, R151, R2.reuse ;  /* 0x0000000297977220 */ /* 0x080fe20000400000 */
[-C--:B------:R-:W-:Y:S01]  /*9d40*/  FMUL R90, R90, R2.reuse ;  /* 0x000000025a5a7220 */ /* 0x080fe20000400000 */
[----:B------:R-:W0:Y:S01]  /*9d50*/  @!P3 LDC.64 R214, c[0x0][0x5c8] ;  /* 0x00017200ffd6bb82 */ /* 0x000e220000000a00 */
[----:B------:R-:W-:Y:S01]  /*9d60*/  @P3 LOP3.LUT R9, R9, 0x400, RZ, 0xfc, !PT ;  /* 0x0000040009093812 */ /* 0x000fe200078efcff */
[-C--:B------:R-:W-:Y:S01]  /*9d70*/  FMUL R91, R91, R2.reuse ;  /* 0x000000025b5b7220 */ /* 0x080fe20000400000 */
[----:B------:R-:W-:Y:S01]  /*9d80*/  F2FP.SATFINITE.E4M3.F32.PACK_AB_MERGE_C R151, RZ, R151, RZ ;  /* 0x00000097ff97723e */ /* 0x000fe200048070ff */
[-C--:B------:R-:W-:Y:S01]  /*9d90*/  FMUL R92, R92, R2.reuse ;  /* 0x000000025c5c7220 */ /* 0x080fe20000400000 */
[----:B------:R-:W-:Y:S01]  /*9da0*/  LOP3.LUT R9, R9, 0xffffffef, RZ, 0xc0, !PT ;  /* 0xffffffef09097812 */ /* 0x000fe200078ec0ff */
[-C--:B------:R-:W-:Y:S01]  /*9db0*/  FMUL R93, R93, R2.reuse ;  /* 0x000000025d5d7220 */ /* 0x080fe20000400000 */
[----:B------:R-:W-:Y:S01]  /*9dc0*/  F2FP.SATFINITE.E4M3.F32.PACK_AB_MERGE_C R91, RZ, R91, RZ ;  /* 0x0000005bff5b723e */ /* 0x000fe200048070ff */
[-C--:B------:R-:W-:Y:S01]  /*9dd0*/  FMUL R94, R94, R2.reuse ;  /* 0x000000025e5e7220 */ /* 0x080fe20000400000 */
[-C--:B------:R-:W-:Y:S01]  /*9de0*/  FMUL R95, R95, R2.reuse ;  /* 0x000000025f5f7220 */ /* 0x080fe20000400000 */
[-C--:B------:R-:W-:Y:S01]  /*9df0*/  FMUL R96, R96, R2.reuse ;  /* 0x0000000260607220 */ /* 0x080fe20000400000 */
[----:B------:R-:W-:Y:S01]  /*9e00*/  F2FP.SATFINITE.E4M3.F32.PACK_AB_MERGE_C R93, RZ, R93, RZ ;  /* 0x0000005dff5d723e */ /* 0x000fe200048070ff */
        /* <DEDUP_REMOVED lines=12> */
[----:B------:R-:W-:Y:S01]  /*9ed0*/  FMUL R105, R105, R2 ;  /* 0x0000000269697220 */ /* 0x000fe20000400000 */
[----:B0-----:R-:W-:Y:S01]  /*9ee0*/  @!P3 IADD3 R214, P1, P2, R158, R214, R5 ;  /* 0x000000d69ed6b210 */ /* 0x001fe20007a3e005 */
[-C--:B------:R-:W-:Y:S01]  /*9ef0*/  FMUL R106, R106, R2.reuse ;  /* 0x000000026a6a7220 */ /* 0x080fe20000400000 */
[----:B------:R-:W-:Y:S01]  /*9f00*/  F2FP.SATFINITE.E4M3.F32.PACK_AB_MERGE_C R103, RZ, R103, RZ ;  /* 0x00000067ff67723e */ /* 0x000fe200048070ff */
[-C--:B------:R-:W-:Y:S01]  /*9f10*/  FMUL R107, R107, R2.reuse ;  /* 0x000000026b6b7220 */ /* 0x080fe20000400000 */
[----:B------:R-:W-:Y:S01]  /*9f20*/  @!P3 IADD3.X R215, R161, R215, R6, P1, P2 ;  /* 0x000000d7a1d7b210 */ /* 0x000fe20000fe4406 */
[-C--:B------:R-:W-:Y:S01]  /*9f30*/  FMUL R108, R108, R2.reuse ;  /* 0x000000026c6c7220 */ /* 0x080fe20000400000 */
[----:B------:R-:W-:Y:S01]  /*9f40*/  ISETP.LT.OR P3, PT, R3, 0x12, !P0 ;  /* 0x000000120300780c */ /* 0x000fe20004761670 */
[-C--:B------:R-:W-:Y:S01]  /*9f50*/  FMUL R109, R109, R2.reuse ;  /* 0x000000026d6d7220 */ /* 0x080fe20000400000 */
[----:B------:R-:W-:Y:S01]  /*9f60*/  F2FP.SATFINITE.E4M3.F32.PACK_AB_MERGE_C R105, RZ, R105, RZ ;  /* 0x00000069ff69723e */ /* 0x000fe200048070ff */
[-C--:B------:R-:W-:Y:S01]  /*9f70*/  FMUL R110, R110, R2.reuse ;  /* 0x000000026e6e7220 */ /* 0x080fe20000400000 */
[----:B------:R-:W-:Y:S01]  /*9f80*/  F2FP.SATFINITE.E4M3.F32.PACK_AB_MERGE_C R107, RZ, R107, RZ ;  /* 0x0000006bff6b723e */ /* 0x000fe200048070ff */
        /* <DEDUP_REMOVED lines=17> */
[----:B------:R-:W-:Y:S01]  /*a0a0*/  F2FP.SATFINITE.E4M3.F32.PACK_AB_MERGE_C R117, RZ, R117, RZ ;  /* 0x00000075ff75723e */ /* 0x000fe200048070ff */
[-C--:B------:R-:W-:Y:S01]  /*a0b0*/  FMUL R57, R57, R2.reuse ;  /* 0x0000000239397220 */ /* 0x080fe20000400000 */
[----:B------:R-:W-:Y:S01]  /*a0c0*/  F2FP.SATFINITE.E4M3.F32.PACK_AB_MERGE_C R119, RZ, R119, RZ ;  /* 0x00000077ff77723e */ /* 0x000fe200048070ff */
[----:B------:R-:W-:Y:S01]  /*a0d0*/  FMUL R58, R58, R2 ;  /* 0x000000023a3a7220 */ /* 0x000fe20000400000 */
[----:B------:R-:W-:Y:S02]  /*a0e0*/  BSSY B0, `(.L_x_31) ;  /* 0x0000205000007945 */ /* 0x000fe40003800000 */
[----:B------:R-:W-:-:S02]  /*a0f0*/  F2FP.SATFINITE.E4M3.F32.PACK_AB_MERGE_C R57, RZ, R57, RZ ;  /* 0x00000039ff39723e */ /* 0x000fc400048070ff */
[----:B0-----:R-:W-:-:S04]  /*a100*/  @!P3 IADD3 R212, P1, P2, R158, R212, R5 ;  /* 0x000000d49ed4b210 */ /* 0x001fc80007a3e005 */
[----:B------:R-:W-:Y:S02]  /*a110*/  @!P3 IADD3.X R213, R161, R213, R6, P1, P2 ;  /* 0x000000d5a1d5b210 */ /* 0x000fe40000fe4406 */
[----:B------:R-:W-:-:S13]  /*a120*/  ISETP.LT.OR P3, PT, R3, 0x19, !P0 ;  /* 0x000000190300780c */ /* 0x000fda0004761670 */
[----:B------:R-:W0:Y:S01]  /*a130*/  @!P3 LDC.64 R210, c[0x0][0x5c8] ;  /* 0x00017200ffd2bb82 */ /* 0x000e220000000a00 */
[----:B------:R-:W-:-:S04]  /*a140*/  @P3 LOP3.LUT R9, R9, 0x200, RZ, 0xfc, !PT ;  /* 0x0000020009093812 */ /* 0x000fc800078efcff */
[----:B------:R-:W-:Y:S02]  /*a150*/  LOP3.LUT R9, R9, 0xfffffff7, RZ, 0xc0, !PT ;  /* 0xfffffff709097812 */ /* 0x000fe400078ec0ff */
        /* <DEDUP_REMOVED lines=46> */
[----:B------:R-:W-:Y:S02]  /*a440*/  @P3 LOP3.LUT R9, R9, 0x20, RZ, 0xfc, !PT ;  /* 0x0000002009093812 */ /* 0x000fe400078efcff */
        /* <DEDUP_REMOVED lines=8> */
[----:B------:R-:W-:-:S04]  /*a4d0*/  ISETP.GE.AND P3, PT, R4, 0x41, PT ;  /* 0x000000410400780c */ /* 0x000fc80003f66270 */
[----:B------:R-:W-:Y:S02]  /*a4e0*/  ISETP.LT.OR P2, PT, R3, 0x1, !P3 ;  /* 0x000000010300780c */ /* 0x000fe40005f41670 */
[----:B------:R-:W-:-:S11]  /*a4f0*/  P2R R10, PR, RZ, 0x8 ;  /* 0x00000008ff0a7803 */ /* 0x000fd60000000000 */
        /* <DEDUP_REMOVED lines=72> */
[----:B------:R-:W0:Y:S02]  /*a980*/  @!P2 LDC.64 R166, c[0x0][0x5c8] ;  /* 0x00017200ffa6ab82 */ /* 0x000e240000000a00 */
        /* <DEDUP_REMOVED lines=17> */
[----:B------:R-:W-:Y:S02]  /*aaa0*/  @!P3 IADD3 R11, P0, P1, R8, R158, R5 ;  /* 0x0000009e080bb210 */ /* 0x000fe4000791e005 */
[----:B------:R-:W-:Y:S02]  /*aab0*/  @P3 LOP3.LUT R0, R0, 0x8000, RZ, 0xfc, !PT ;  /* 0x0000800000003812 */ /* 0x000fe400078efcff */
[----:B------:R-:W-:Y:S02]  /*aac0*/  @!P3 IADD3.X R12, R7, R161, R6, P0, P1 ;  /* 0x000000a1070cb210 */ /* 0x000fe400007e2406 */
[----:B------:R-:W-:Y:S02]  /*aad0*/  ISETP.LT.OR P3, PT, R3, 0x2, !P2 ;  /* 0x000000020300780c */ /* 0x000fe40005761670 */
[----:B------:R-:W-:-:S11]  /*aae0*/  LOP3.LUT R0, R0, 0xffffbfff, RZ, 0xc0, !PT ;  /* 0xffffbfff00007812 */ /* 0x000fd600078ec0ff */
        /* <DEDUP_REMOVED lines=23> */
[----:B------:R-:W-:-:S13]  /*ac60*/  ISETP.LT.OR P3, PT, R3, 0x19, !P2 ;  /* 0x000000190300780c */ /* 0x000fda0005761670 */
[----:B------:R-:W-:-:S04]  /*ac70*/  @!P3 IADD3 R23, P0, P1, R8, R158, R5 ;  /* 0x0000009e0817b210 */ /* 0x000fc8000791e005 */
        /* <DEDUP_REMOVED lines=13> */
[----:B------:R-:W-:-:S04]  /*ad50*/  ISETP.LT.OR P3, PT, R3, 0x2a, !P2 ;  /* 0x0000002a0300780c */ /* 0x000fc80005761670 */
[----:B------:R-:W-:-:S09]  /*ad60*/  P2R R231, PR, RZ, 0x8 ;  /* 0x00000008ffe77803 */ /* 0x000fd20000000000 */
[----:B------:R-:W-:-:S04]  /*ad70*/  @!P3 IADD3 R229, P0, P1, R8, R158, R5 ;  /* 0x0000009e08e5b210 */ /* 0x000fc8000791e005 */
[----:B------:R-:W-:Y:S02]  /*ad80*/  @!P3 IADD3.X R230, R7, R161, R6, P0, P1 ;  /* 0x000000a107e6b210 */ /* 0x000fe400007e2406 */
[----:B------:R-:W-:Y:S02]  /*ad90*/  ISETP.LT.OR P0, PT, R3, 0x31, !P2 ;  /* 0x000000310300780c */ /* 0x000fe40005701670 */
[----:B------:R-:W-:Y:S02]  /*ada0*/  LOP3.LUT P3, RZ, R0, 0x1, RZ, 0xc0, !PT ;  /* 0x0000000100ff7812 */ /* 0x000fe4000786c0ff */
        /* <DEDUP_REMOVED lines=8> */
[----:B------:R-:W-:-:S04]  /*ae30*/  ISETP.GE.AND P4, PT, R4, 0x1, PT ;  /* 0x000000010400780c */ /* 0x000fc80003f86270 */
[----:B------:R-:W-:-:S13]  /*ae40*/  ISETP.LT.OR P6, PT, R3, 0x1, !P4 ;  /* 0x000000010300780c */ /* 0x000fda00067c1670 */
[----:B------:R-:W0:Y:S02]  /*ae50*/  @!P6 LDC.64 R222, c[0x0][0x5c8] ;  /* 0x00017200ffdeeb82 */ /* 0x000e240000000a00 */
[----:B0-----:R-:W-:-:S05]  /*ae60*/  @!P6 IADD3 R242, P0, R158, R222, RZ ;  /* 0x000000de9ef2e210 */ /* 0x001fca0007f1e0ff */
[----:B------:R-:W-:Y:S01]  /*ae70*/  @!P6 IMAD.X R243, R161, 0x1, R223, P0 ;  /* 0x00000001a1f3e824 */ /* 0x000fe200000e06df */
[----:B------:R-:W-:-:S04]  /*ae80*/  LOP3.LUT P0, RZ, R0, 0x800, RZ, 0xc0, !PT ;  /* 0x0000080000ff7812 */ /* 0x000fc8000780c0ff */
[----:B------:R0:W-:Y:S01]  /*ae90*/  @!P6 STG.E.U8 desc[UR12][R242.64], R239 ;  /* 0x000000eff200e986 */ /* 0x0001e2000c10110c */
[----:B------:R-:W-:Y:S02]  /*aea0*/  ISETP.LT.OR P6, PT, R3, 0x2, !P4 ;  /* 0x000000020300780c */ /* 0x000fe400067c1670 */
[----:B0-----:R-:W-:-:S11]  /*aeb0*/  F2FP.SATFINITE.E4M3.F32.PACK_AB_MERGE_C R239, RZ, R123, RZ ;  /* 0x0000007bffef723e */ /* 0x001fd600048070ff */
[----:B------:R-:W0:Y:S02]  /*aec0*/  @!P6 LDC.64 R222, c[0x0][0x5c8] ;  /* 0x00017200ffdeeb82 */ /* 0x000e240000000a00 */
[----:B0-----:R-:W-:-:S05]  /*aed0*/  @!P6 IADD3 R222, P1, R158, R222, RZ ;  /* 0x000000de9edee210 */ /* 0x001fca0007f3e0ff */
[----:B------:R-:W-:-:S05]  /*aee0*/  @!P6 IMAD.X R223, R161, 0x1, R223, P1 ;  /* 0x00000001a1dfe824 */ /* 0x000fca00008e06df */
[----:B------:R0:W-:Y:S01]  /*aef0*/  @!P6 STG.E.U8 desc[UR12][R222.64+0x1], R245 ;  /* 0x000001f5de00e986 */ /* 0x0001e2000c10110c */
[----:B------:R-:W-:-:S03]  /*af00*/  ISETP.LT.OR P6, PT, R3, 0x9, !P4 ;  /* 0x000000090300780c */ /* 0x000fc600067c1670 */
[----:B------:R-:W-:Y:S01]  /*af10*/  @!P2 STG.E.U8 desc[UR12][R240.64], R247 ;  /* 0x000000f7f000a986 */ /* 0x000fe2000c10110c */
[----:B------:R-:W-:-:S03]  /*af20*/  LOP3.LUT P2, RZ, R9, 0x400, RZ, 0xc0, !PT ;  /* 0x0000040009ff7812 */ /* 0x000fc6000784c0ff */
[----:B------:R1:W-:Y:S01]  /*af30*/  @!P3 STG.E.U8 desc[UR12][R220.64+0x1], R239 ;  /* 0x000001efdc00b986 */ /* 0x0003e2000c10110c */
[----:B------:R-:W-:Y:S02]  /*af40*/  LOP3.LUT P3, RZ, R9, 0x10, RZ, 0xc0, !PT ;  /* 0x0000001009ff7812 */ /* 0x000fe4000786c0ff */
[----:B0-----:R-:W-:-:S03]  /*af50*/  F2FP.SATFINITE.E4M3.F32.PACK_AB_MERGE_C R223, RZ, R124, RZ ;  /* 0x0000007cffdf723e */ /* 0x001fc600048070ff */
[----:B------:R-:W0:Y:S01]  /*af60*/  @!P6 LDC.64 R120, c[0x0][0x5c8] ;  /* 0x00017200ff78eb82 */ /* 0x000e220000000a00 */
[----:B-1----:R-:W-:Y:S02]  /*af70*/  F2FP.SATFINITE.E4M3.F32.PACK_AB_MERGE_C R221, RZ, R125, RZ ;  /* 0x0000007dffdd723e */ /* 0x002fe400048070ff */
[----:B------:R-:W-:Y:S02]  /*af80*/  F2FP.SATFINITE.E4M3.F32.PACK_AB_MERGE_C R239, RZ, R126, RZ ;  /* 0x0000007effef723e */ /* 0x000fe400048070ff */
[----:B0-----:R-:W-:-:S05]  /*af90*/  @!P6 IADD3 R242, P1, R158, R120, RZ ;  /* 0x000000789ef2e210 */ /* 0x001fca0007f3e0ff */
[----:B------:R-:W-:-:S05]  /*afa0*/  @!P6 IMAD.X R243, R161, 0x1, R121, P1 ;  /* 0x00000001a1f3e824 */ /* 0x000fca00008e0679 */
[----:B------:R-:W-:Y:S01]  /*afb0*/  @!P6 STG.E.U8 desc[UR12][R242.64+0x8], R223 ;  /* 0x000008dff200e986 */ /* 0x000fe2000c10110c */
[----:B------:R-:W-:-:S13]  /*afc0*/  ISETP.LT.OR P6, PT, R3, 0xa, !P4 ;  /* 0x0000000a0300780c */ /* 0x000fda00067c1670 */
[----:B------:R-:W0:Y:S02]  /*afd0*/  @!P6 LDC.64 R120, c[0x0][0x5c8] ;  /* 0x00017200ff78eb82 */ /* 0x000e240000000a00 */
[----:B0-----:R-:W-:-:S05]  /*afe0*/  @!P6 IADD3 R122, P1, R158, R120, RZ ;  /* 0x000000789e7ae210 */ /* 0x001fca0007f3e0ff */
[----:B------:R-:W-:Y:S01]  /*aff0*/  @!P6 IMAD.X R123, R161, 0x1, R121, P1 ;  /* 0x00000001a17be824 */ /* 0x000fe200008e0679 */
[----:B------:R-:W-:-:S04]  /*b000*/  LOP3.LUT P1, RZ, R9, 0x200, RZ, 0xc0, !PT ;  /* 0x0000020009ff7812 */ /* 0x000fc8000782c0ff */
[----:B------:R0:W-:Y:S04]  /*b010*/  @!P6 STG.E.U8 desc[UR12][R122.64+0x9], R221 ;  /* 0x000009dd7a00e986 */ /* 0x0001e8000c10110c */
[----:B------:R-:W-:Y:S01]  /*b020*/  @!P0 STG.E.U8 desc[UR12][R218.64+0x8], R239 ;  /* 0x000008efda008986 */ /* 0x000fe2000c10110c */
[----:B------:R-:W-:-:S03]  /*b030*/  LOP3.LUT P0, RZ, R9, 0x8, RZ, 0xc0, !PT ;  /* 0x0000000809ff7812 */ /* 0x000fc6000780c0ff */
[----:B------:R1:W-:Y:S01]  /*b040*/  @!P5 STG.E.U8 desc[UR12][R216.64+0x9], R127 ;  /* 0x0000097fd800d986 */ /* 0x0003e2000c10110c */
[----:B------:R-:W-:Y:S02]  /*b050*/  ISETP.LT.OR P5, PT, R3, 0x11, !P4 ;  /* 0x000000110300780c */ /* 0x000fe400067a1670 */
[----:B0-----:R-:W-:Y:S02]  /*b060*/  F2FP.SATFINITE.E4M3.F32.PACK_AB_MERGE_C R221, RZ, R128, RZ ;  /* 0x00000080ffdd723e */ /* 0x001fe400048070ff */
[----:B-1----:R-:W-:-:S09]  /*b070*/  F2FP.SATFINITE.E4M3.F32.PACK_AB_MERGE_C R127, RZ, R130, RZ ;  /* 0x00000082ff7f723e */ /* 0x002fd200048070ff */
[----:B------:R-:W0:Y:S02]  /*b080*/  @!P5 LDC.64 R120, c[0x0][0x5c8] ;  /* 0x00017200ff78db82 */ /* 0x000e240000000a00 */
[----:B0-----:R-:W-:-:S05]  /*b090*/  @!P5 IADD3 R124, P6, R158, R120, RZ ;  /* 0x000000789e7cd210 */ /* 0x001fca0007fde0ff */
[----:B------:R-:W-:-:S05]  /*b0a0*/  @!P5 IMAD.X R125, R161, 0x1, R121, P6 ;  /* 0x00000001a17dd824 */ /* 0x000fca00030e0679 */
[----:B------:R-:W-:Y:S01]  /*b0b0*/  @!P5 STG.E.U8 desc[UR12][R124.64+0x10], R221 ;  /* 0x000010dd7c00d986 */ /* 0x000fe2000c10110c */
[----:B------:R-:W-:-:S13]  /*b0c0*/  ISETP.LT.OR P5, PT, R3, 0x12, !P4 ;  /* 0x000000120300780c */ /* 0x000fda00067a1670 */
[----:B------:R-:W0:Y:S02]  /*b0d0*/  @!P5 LDC.64 R120, c[0x0][0x5c8] ;  /* 0x00017200ff78db82 */ /* 0x000e240000000a00 */
[----:B0-----:R-:W-:-:S05]  /*b0e0*/  @!P5 IADD3 R122, P6, R158, R120, RZ ;  /* 0x000000789e7ad210 */ /* 0x001fca0007fde0ff */
[----:B------:R-:W-:-:S05]  /*b0f0*/  @!P5 IMAD.X R123, R161, 0x1, R121, P6 ;  /* 0x00000001a17bd824 */ /* 0x000fca00030e0679 */
[----:B------:R0:W-:Y:S01]  /*b100*/  @!P5 STG.E.U8 desc[UR12][R122.64+0x11], R129 ;  /* 0x000011817a00d986 */ /* 0x0001e2000c10110c */
[----:B------:R-:W-:-:S03]  /*b110*/  ISETP.LT.OR P5, PT, R3, 0x19, !P4 ;  /* 0x000000190300780c */ /* 0x000fc600067a1670 */
[----:B------:R1:W-:Y:S01]  /*b120*/  @!P2 STG.E.U8 desc[UR12][R214.64+0x10], R127 ;  /* 0x0000107fd600a986 */ /* 0x0003e2000c10110c */
[----:B------:R-:W-:-:S03]  /*b130*/  LOP3.LUT P2, RZ, R9, 0x100, RZ, 0xc0, !PT ;  /* 0x0000010009ff7812 */ /* 0x000fc6000784c0ff */
[----:B------:R-:W-:Y:S01]  /*b140*/  @!P3 STG.E.U8 desc[UR12][R212.64+0x11], R131 ;  /* 0x00001183d400b986 */ /* 0x000fe2000c10110c */
[----:B------:R-:W-:Y:S02]  /*b150*/  LOP3.LUT P3, RZ, R9, 0x4, RZ, 0xc0, !PT ;  /* 0x0000000409ff7812 */ /* 0x000fe4000786c0ff */
[----:B0-----:R-:W-:-:S03]  /*b160*/  F2FP.SATFINITE.E4M3.F32.PACK_AB_MERGE_C R123, RZ, R132, RZ ;  /* 0x00000084ff7b723e */ /* 0x001fc600048070ff */
[----:B------:R-:W0:Y:S01]  /*b170*/  @!P5 LDC.64 R120, c[0x0][0x5c8] ;  /* 0x00017200ff78db82 */ /* 0x000e220000000a00 */
[----:B-1----:R-:W-:Y:S02]  /*b180*/  F2FP.SATFINITE.E4M3.F32.PACK_AB_MERGE_C R127, RZ, R134, RZ ;  /* 0x00000086ff7f723e */ /* 0x002fe400048070ff */
[----:B0-----:R-:W-:-:S05]  /*b190*/  @!P5 IADD3 R124, P6, R158, R120, RZ ;  /* 0x000000789e7cd210 */ /* 0x001fca0007fde0ff */
[----:B------:R-:W-:-:S05]  /*b1a0*/  @!P5 IMAD.X R125, R161, 0x1, R121, P6 ;  /* 0x00000001a17dd824 */ /* 0x000fca00030e0679 */
[----:B------:R0:W-:Y:S01]  /*b1b0*/  @!P5 STG.E.U8 desc[UR12][R124.64+0x18], R123 ;  /* 0x0000187b7c00d986 */ /* 0x0001e2000c10110c */
[----:B------:R-:W-:Y:S02]  /*b1c0*/  ISETP.LT.OR P5, PT, R3, 0x1a, !P4 ;  /* 0x0000001a0300780c */ /* 0x000fe400067a1670 */
[----:B0-----:R-:W-:-:S11]  /*b1d0*/  F2FP.SATFINITE.E4M3.F32.PACK_AB_MERGE_C R125, RZ, R136, RZ ;  /* 0x00000088ff7d723e */ /* 0x001fd600048070ff */
[----:B------:R-:W0:Y:S02]  /*b1e0*/  @!P5 LDC.64 R120, c[0x0][0x5c8] ;  /* 0x00017200ff78db82 */ /* 0x000e240000000a00 */
[----:B0-----:R-:W-:-:S05]  /*b1f0*/  @!P5 IADD3 R120, P6, R158, R120, RZ ;  /* 0x000000789e78d210 */ /* 0x001fca0007fde0ff */
[----:B------:R-:W-:-:S05]  /*b200*/  @!P5 IMAD.X R121, R161, 0x1, R121, P6 ;  /* 0x00000001a179d824 */ /* 0x000fca00030e0679 */
[----:B------:R-:W-:Y:S01]  /*b210*/  @!P5 STG.E.U8 desc[UR12][R120.64+0x19], R133 ;  /* 0x000019857800d986 */ /* 0x000fe2000c10110c */
[----:B------:R-:W-:-:S03]  /*b220*/  ISETP.LT.OR P5, PT, R3, 0x21, !P4 ;  /* 0x000000210300780c */ /* 0x000fc600067a1670 */
[----:B------:R0:W-:Y:S01]  /*b230*/  @!P1 STG.E.U8 desc[UR12][R210.64+0x18], R127 ;  /* 0x0000187fd2009986 */ /* 0x0001e2000c10110c */
[----:B------:R-:W-:-:S03]  /*b240*/  LOP3.LUT P1, RZ, R9, 0x80, RZ, 0xc0, !PT ;  /* 0x0000008009ff7812 */ /* 0x000fc6000782c0ff */
[----:B------:R-:W-:Y:S01]  /*b250*/  @!P0 STG.E.U8 desc[UR12][R208.64+0x19], R135 ;  /* 0x00001987d0008986 */ /* 0x000fe2000c10110c */
[----:B------:R-:W-:-:S05]  /*b260*/  LOP3.LUT P0, RZ, R9, 0x2, RZ, 0xc0, !PT ;  /* 0x0000000209ff7812 */ /* 0x000fca000780c0ff */
[----:B------:R-:W1:Y:S01]  /*b270*/  @!P5 LDC.64 R122, c[0x0][0x5c8] ;  /* 0x00017200ff7adb82 */ /* 0x000e620000000a00 */
[----:B0-----:R-:W-:Y:S02]  /*b280*/  F2FP.SATFINITE.E4M3.F32.PACK_AB_MERGE_C R127, RZ, R138, RZ ;  /* 0x0000008aff7f723e */ /* 0x001fe400048070ff */
[----:B-1----:R-:W-:-:S05]  /*b290*/  @!P5 IADD3 R122, P6, R158, R122, RZ ;  /* 0x0000007a9e7ad210 */ /* 0x002fca0007fde0ff */
        /* <DEDUP_REMOVED lines=25> */
[----:B------:R-:W-:Y:S01]  /*b430*/  @!P1 STG.E.U8 desc[UR12][R202.64+0x28], R127 ;  /* 0x0000287fca009986 */ /* 0x000fe2000c10110c */
[----:B------:R-:W-:-:S03]  /*b440*/  LOP3.LUT P1, RZ, R0, 0x40000000, RZ, 0xc0, !PT ;  /* 0x4000000000ff7812 */ /* 0x000fc6000782c0ff */
[----:B------:R-:W-:Y:S01]  /*b450*/  @!P0 STG.E.U8 desc[UR12][R200.64+0x29], R143 ;  /* 0x0000298fc8008986 */ /* 0x000fe2000c10110c */
[----:B------:R-:W-:Y:S02]  /*b460*/  LOP3.LUT P0, RZ, R9, 0x20, RZ, 0xc0, !PT ;  /* 0x0000002009ff7812 */ /* 0x000fe4000780c0ff */
[----:B------:R-:W-:-:S03]  /*b470*/  F2FP.SATFINITE.E4M3.F32.PACK_AB_MERGE_C R9, RZ, R144, RZ ;  /* 0x00000090ff09723e */ /* 0x000fc600048070ff */
[----:B------:R-:W0:Y:S02]  /*b480*/  @!P5 LDC.64 R122, c[0x0][0x5c8] ;  /* 0x00017200ff7adb82 */ /* 0x000e240000000a00 */
        /* <DEDUP_REMOVED lines=9> */
[C---:B------:R-:W-:Y:S02]  /*b520*/  ISETP.LT.OR P5, PT, R3.reuse, 0x39, !P4 ;  /* 0x000000390300780c */ /* 0x040fe400067a1670 */
[----:B------:R-:W-:Y:S01]  /*b530*/  ISETP.LT.OR P4, PT, R3, 0x3a, !P4 ;  /* 0x0000003a0300780c */ /* 0x000fe20006781670 */
[----:B------:R0:W-:Y:S01]  /*b540*/  @!P2 STG.E.U8 desc[UR12][R198.64+0x30], R125 ;  /* 0x0000307dc600a986 */ /* 0x0001e2000c10110c */
[----:B------:R-:W-:-:S03]  /*b550*/  LOP3.LUT P2, RZ, R0, 0x10000000, RZ, 0xc0, !PT ;  /* 0x1000000000ff7812 */ /* 0x000fc6000784c0ff */
[----:B------:R-:W-:Y:S01]  /*b560*/  @!P3 STG.E.U8 desc[UR12][R196.64+0x31], R147 ;  /* 0x00003193c400b986 */ /* 0x000fe2000c10110c */
[C---:B------:R-:W-:Y:S02]  /*b570*/  LOP3.LUT P3, RZ, R0.reuse, 0x8000, RZ, 0xc0, !PT ;  /* 0x0000800000ff7812 */ /* 0x040fe4000786c0ff */
[----:B------:R-:W-:Y:S02]  /*b580*/  P2R R124, PR, RZ, 0x4 ;  /* 0x00000004ff7c7803 */ /* 0x000fe40000000000 */
[----:B------:R-:W-:Y:S01]  /*b590*/  LOP3.LUT P2, RZ, R0, 0x4000, RZ, 0xc0, !PT ;  /* 0x0000400000ff7812 */ /* 0x000fe2000784c0ff */
[----:B------:R-:W1:Y:S01]  /*b5a0*/  @!P5 LDC.64 R122, c[0x0][0x5c8] ;  /* 0x00017200ff7adb82 */ /* 0x000e620000000a00 */
[----:B0-----:R-:W-:-:S07]  /*b5b0*/  F2FP.SATFINITE.E4M3.F32.PACK_AB_MERGE_C R125, RZ, R150, RZ ;  /* 0x00000096ff7d723e */ /* 0x001fce00048070ff */
[----:B------:R-:W0:Y:S01]  /*b5c0*/  @!P4 LDC.64 R120, c[0x0][0x5c8] ;  /* 0x00017200ff78cb82 */ /* 0x000e220000000a00 */
[----:B-1----:R-:W-:-:S05]  /*b5d0*/  @!P5 IADD3 R122, P6, R158, R122, RZ ;  /* 0x0000007a9e7ad210 */ /* 0x002fca0007fde0ff */
[----:B------:R-:W-:Y:S01]  /*b5e0*/  @!P5 IMAD.X R123, R161, 0x1, R123, P6 ;  /* 0x00000001a17bd824 */ /* 0x000fe200030e067b */
[----:B------:R-:W-:-:S04]  /*b5f0*/  LOP3.LUT P6, RZ, R0, 0x2000, RZ, 0xc0, !PT ;  /* 0x0000200000ff7812 */ /* 0x000fc800078cc0ff */
[----:B------:R1:W-:Y:S01]  /*b600*/  @!P5 STG.E.U8 desc[UR12][R122.64+0x38], R9 ;  /* 0x000038097a00d986 */ /* 0x0003e2000c10110c */
[----:B0-----:R-:W-:-:S05]  /*b610*/  @!P4 IADD3 R120, P5, R158, R120, RZ ;  /* 0x000000789e78c210 */ /* 0x001fca0007fbe0ff */
[----:B------:R-:W-:Y:S01]  /*b620*/  @!P4 IMAD.X R121, R161, 0x1, R121, P5 ;  /* 0x00000001a179c824 */ /* 0x000fe200028e0679 */
[----:B------:R-:W-:-:S04]  /*b630*/  LOP3.LUT P5, RZ, R0, 0x20000000, RZ, 0xc0, !PT ;  /* 0x2000000000ff7812 */ /* 0x000fc800078ac0ff */
[----:B------:R0:W-:Y:S01]  /*b640*/  @!P4 STG.E.U8 desc[UR12][R120.64+0x39], R149 ;  /* 0x000039957800c986 */ /* 0x0001e2000c10110c */
[----:B-1----:R-:W-:Y:S01]  /*b650*/  F2FP.SATFINITE.E4M3.F32.PACK_AB_MERGE_C R9, RZ, R88, RZ ;  /* 0x00000058ff09723e */ /* 0x002fe200048070ff */
[----:B------:R-:W1:Y:S01]  /*b660*/  @!P2 LDC.64 R122, c[0x0][0x5c8] ;  /* 0x00017200ff7aab82 */ /* 0x000e620000000a00 */
[C---:B------:R-:W-:Y:S01]  /*b670*/  LOP3.LUT P4, RZ, R0.reuse, 0x80000000, RZ, 0xc0, !PT ;  /* 0x8000000000ff7812 */ /* 0x040fe2000788c0ff */
[----:B------:R-:W-:Y:S01]  /*b680*/  @!P0 STG.E.U8 desc[UR12][R194.64+0x38], R125 ;  /* 0x0000387dc2008986 */ /* 0x000fe2000c10110c */
[----:B------:R-:W-:Y:S02]  /*b690*/  LOP3.LUT P0, RZ, R0, 0x8000000, RZ, 0xc0, !PT ;  /* 0x0800000000ff7812 */ /* 0x000fe4000780c0ff */
[----:B0-----:R-:W-:-:S03]  /*b6a0*/  F2FP.SATFINITE.E4M3.F32.PACK_AB_MERGE_C R121, RZ, R89, RZ ;  /* 0x00000059ff79723e */ /* 0x001fc600048070ff */
[----:B------:R-:W0:Y:S06]  /*b6b0*/  @!P3 LDC.64 R88, c[0x0][0x5c8] ;  /* 0x00017200ff58bb82 */ /* 0x000e2c0000000a00 */
[----:B------:R-:W-:Y:S04]  /*b6c0*/  @!P4 STG.E.U8 desc[UR12][R192.64+0x39], R151 ;  /* 0x00003997c000c986 */ /* 0x000fe8000c10110c */
[----:B------:R2:W-:Y:S01]  /*b6d0*/  @!P1 STG.E.U8 desc[UR12][R190.64], R9 ;  /* 0x00000009be009986 */ /* 0x0005e2000c10110c */
[----:B------:R-:W-:-:S03]  /*b6e0*/  LOP3.LUT P1, RZ, R0, 0x1000, RZ, 0xc0, !PT ;  /* 0x0000100000ff7812 */ /* 0x000fc6000782c0ff */
[----:B------:R-:W-:Y:S01]  /*b6f0*/  @!P5 STG.E.U8 desc[UR12][R188.64+0x1], R121 ;  /* 0x00000179bc00d986 */ /* 0x000fe2000c10110c */
[----:B------:R-:W-:Y:S02]  /*b700*/  LOP3.LUT P5, RZ, R0, 0x2000000, RZ, 0xc0, !PT ;  /* 0x0200000000ff7812 */ /* 0x000fe400078ac0ff */
[----:B--2---:R-:W-:Y:S02]  /*b710*/  F2FP.SATFINITE.E4M3.F32.PACK_AB_MERGE_C R9, RZ, R92, RZ ;  /* 0x0000005cff09723e */ /* 0x004fe400048070ff */
[----:B0-----:R-:W-:Y:S02]  /*b720*/  @!P3 IADD3 R88, P4, R11, R88, RZ ;  /* 0x000000580b58b210 */ /* 0x001fe40007f9e0ff */
[----:B------:R-:W-:-:S03]  /*b730*/  F2FP.SATFINITE.E4M3.F32.PACK_AB_MERGE_C R11, RZ, R90, RZ ;  /* 0x0000005aff0b723e */ /* 0x000fc600048070ff */
[----:B------:R-:W-:Y:S01]  /*b740*/  @!P3 IMAD.X R89, R12, 0x1, R89, P4 ;  /* 0x000000010c59b824 */ /* 0x000fe200020e0659 */
[----:B-1----:R-:W-:-:S04]  /*b750*/  @!P2 IADD3 R12, P4, R13, R122, RZ ;  /* 0x0000007a0d0ca210 */ /* 0x002fc80007f9e0ff */
[----:B------:R0:W-:Y:S01]  /*b760*/  @!P3 STG.E.U8 desc[UR12][R88.64], R11 ;  /* 0x0000000b5800b986 */ /* 0x0001e2000c10110c */
[----:B------:R-:W-:Y:S01]  /*b770*/  @!P2 IMAD.X R13, R14, 0x1, R123, P4 ;  /* 0x000000010e0da824 */ /* 0x000fe200020e067b */
[----:B------:R-:W-:Y:S02]  /*b780*/  LOP3.LUT P4, RZ, R0, 0x4000, RZ, 0xc0, !PT ;  /* 0x0000400000ff7812 */ /* 0x000fe4000788c0ff */
[----:B------:R-:W-:Y:S02]  /*b790*/  ISETP.NE.AND P2, PT, R124, RZ, PT ;  /* 0x000000ff7c00720c */ /* 0x000fe40003f45270 */
[----:B------:R-:W-:Y:S01]  /*b7a0*/  LOP3.LUT P3, RZ, R0, 0x400, RZ, 0xc0, !PT ;  /* 0x0000040000ff7812 */ /* 0x000fe2000786c0ff */
[----:B0-----:R-:W0:Y:S01]  /*b7b0*/  @!P6 LDC.64 R88, c[0x0][0x5c8] ;  /* 0x00017200ff58eb82 */ /* 0x001e220000000a00 */
[----:B------:R-:W-:-:S07]  /*b7c0*/  F2FP.SATFINITE.E4M3.F32.PACK_AB_MERGE_C R11, RZ, R94, RZ ;  /* 0x0000005eff0b723e */ /* 0x000fce00048070ff */
[----:B------:R1:W-:Y:S04]  /*b7d0*/  @!P4 STG.E.U8 desc[UR12][R12.64+0x1], R91 ;  /* 0x0000015b0c00c986 */ /* 0x0003e8000c10110c */
[----:B------:R2:W-:Y:S01]  /*b7e0*/  @!P2 STG.E.U8 desc[UR12][R186.64+0x8], R9 ;  /* 0x00000809ba00a986 */ /* 0x0005e2000c10110c */
[----:B------:R-:W-:-:S03]  /*b7f0*/  LOP3.LUT P2, RZ, R0, 0x200, RZ, 0xc0, !PT ;  /* 0x0000020000ff7812 */ /* 0x000fc6000784c0ff */
[----:B------:R-:W-:Y:S01]  /*b800*/  @!P0 STG.E.U8 desc[UR12][R184.64+0x9], R93 ;  /* 0x0000095db8008986 */ /* 0x000fe2000c10110c */
[----:B------:R-:W-:Y:S01]  /*b810*/  LOP3.LUT P0, RZ, R0, 0x1000000, RZ, 0xc0, !PT ;  /* 0x0100000000ff7812 */ /* 0x000fe2000780c0ff */
[----:B-1----:R-:W1:Y:S01]  /*b820*/  @!P1 LDC.64 R12, c[0x0][0x5c8] ;  /* 0x00017200ff0c9b82 */ /* 0x002e620000000a00 */
[----:B--2---:R-:W-:Y:S02]  /*b830*/  F2FP.SATFINITE.E4M3.F32.PACK_AB_MERGE_C R9, RZ, R96, RZ ;  /* 0x00000060ff09723e */ /* 0x004fe400048070ff */
[----:B0-----:R-:W-:-:S05]  /*b840*/  @!P6 IADD3 R14, P4, R15, R88, RZ ;  /* 0x000000580f0ee210 */ /* 0x001fca0007f9e0ff */
[----:B------:R-:W-:-:S05]  /*b850*/  @!P6 IMAD.X R15, R16, 0x1, R89, P4 ;  /* 0x00000001100fe824 */ /* 0x000fca00020e0659 */
[----:B------:R0:W-:Y:S01]  /*b860*/  @!P6 STG.E.U8 desc[UR12][R14.64+0x8], R11 ;  /* 0x0000080b0e00e986 */ /* 0x0001e2000c10110c */
[----:B------:R-:W-:Y:S02]  /*b870*/  LOP3.LUT P6, RZ, R0, 0x800000, RZ, 0xc0, !PT ;  /* 0x0080000000ff7812 */ /* 0x000fe400078cc0ff */
[----:B-1----:R-:W-:-:S05]  /*b880*/  @!P1 IADD3 R12, P4, R17, R12, RZ ;  /* 0x0000000c110c9210 */ /* 0x002fca0007f9e0ff */
[----:B------:R-:W-:Y:S01]  /*b890*/  @!P1 IMAD.X R13, R18, 0x1, R13, P4 ;  /* 0x00000001120d9824 */ /* 0x000fe200020e060d */
[----:B------:R-:W-:Y:S01]  /*b8a0*/  LOP3.LUT P4, RZ, R0, 0x4000000, RZ, 0xc0, !PT ;  /* 0x0400000000ff7812 */ /* 0x000fe2000788c0ff */
[----:B0-----:R-:W0:Y:S01]  /*b8b0*/  @!P3 LDC.64 R14, c[0x0][0x5c8] ;  /* 0x00017200ff0ebb82 */ /* 0x001e220000000a00 */
[----:B------:R-:W-:Y:S02]  /*b8c0*/  F2FP.SATFINITE.E4M3.F32.PACK_AB_MERGE_C R11, RZ, R98, RZ ;  /* 0x00000062ff0b723e */ /* 0x000fe400048070ff */
[----:B------:R1:W-:Y:S01]  /*b8d0*/  @!P1 STG.E.U8 desc[UR12][R12.64+0x9], R95 ;  /* 0x0000095f0c009986 */ /* 0x0003e2000c10110c */
[----:B------:R-:W-:-:S08]  /*b8e0*/  ISETP.NE.AND P1, PT, R238, RZ, PT ;  /* 0x000000ffee00720c */ /* 0x000fd00003f25270 */
[----:B------:R2:W-:Y:S01]  /*b8f0*/  @!P4 STG.E.U8 desc[UR12][R182.64+0x10], R9 ;  /* 0x00001009b600c986 */ /* 0x0005e2000c10110c */
[----:B-1----:R-:W1:Y:S03]  /*b900*/  @!P2 LDC.64 R12, c[0x0][0x5c8] ;  /* 0x00017200ff0cab82 */ /* 0x002e660000000a00 */
[----:B------:R-:W-:Y:S01]  /*b910*/  @!P5 STG.E.U8 desc[UR12][R180.64+0x11], R97 ;  /* 0x00001161b400d986 */ /* 0x000fe2000c10110c */
[----:B------:R-:W-:Y:S02]  /*b920*/  LOP3.LUT P5, RZ, R0, 0x400000, RZ, 0xc0, !PT ;  /* 0x0040000000ff7812 */ /* 0x000fe400078ac0ff */
[----:B0-----:R-:W-:Y:S02]  /*b930*/  @!P3 IADD3 R14, P4, R19, R14, RZ ;  /* 0x0000000e130eb210 */ /* 0x001fe40007f9e0ff */
[----:B--2---:R-:W-:Y:S01]  /*b940*/  F2FP.SATFINITE.E4M3.F32.PACK_AB_MERGE_C R9, RZ, R100, RZ ;  /* 0x00000064ff09723e */ /* 0x004fe200048070ff */
[----:B------:R-:W0:Y:S02]  /*b950*/  @!P1 LDC.64 R18, c[0x0][0x5c8] ;  /* 0x00017200ff129b82 */ /* 0x000e240000000a00 */
[----:B------:R-:W-:-:S05]  /*b960*/  @!P3 IMAD.X R15, R20, 0x1, R15, P4 ;  /* 0x00000001140fb824 */ /* 0x000fca00020e060f */
[----:B------:R2:W-:Y:S01]  /*b970*/  @!P3 STG.E.U8 desc[UR12][R14.64+0x10], R11 ;  /* 0x0000100b0e00b986 */ /* 0x0005e2000c10110c */
[----:B------:R-:W-:Y:S02]  /*b980*/  LOP3.LUT P3, RZ, R0, 0x200000, RZ, 0xc0, !PT ;  /* 0x0020000000ff7812 */ /* 0x000fe4000786c0ff */
[----:B-1----:R-:W-:-:S05]  /*b990*/  @!P2 IADD3 R12, P4, R21, R12, RZ ;  /* 0x0000000c150ca210 */ /* 0x002fca0007f9e0ff */
[----:B------:R-:W-:Y:S01]  /*b9a0*/  @!P2 IMAD.X R13, R22, 0x1, R13, P4 ;  /* 0x00000001160da824 */ /* 0x000fe200020e060d */
[----:B------:R-:W-:Y:S02]  /*b9b0*/  ISETP.NE.AND P2, PT, R235, RZ, PT ;  /* 0x000000ffeb00720c */ /* 0x000fe40003f45270 */
[----:B--2---:R-:W-:Y:S02]  /*b9c0*/  F2FP.SATFINITE.E4M3.F32.PACK_AB_MERGE_C R11, RZ, R102, RZ ;  /* 0x00000066ff0b723e */ /* 0x004fe400048070ff */
[----:B------:R-:W-:-:S13]  /*b9d0*/  ISETP.LT.OR P4, PT, R3, 0x12, !P2 ;  /* 0x000000120300780c */ /* 0x000fda0005781670 */
[----:B------:R-:W-:Y:S04]  /*b9e0*/  @!P4 STG.E.U8 desc[UR12][R12.64+0x11], R99 ;  /* 0x000011630c00c986 */ /* 0x000fe8000c10110c */
[----:B------:R1:W-:Y:S01]  /*b9f0*/  @!P0 STG.E.U8 desc[UR12][R178.64+0x18], R9 ;  /* 0x00001809b2008986 */ /* 0x0003e2000c10110c */
[----:B------:R-:W-:-:S03]  /*ba00*/  ISETP.LT.OR P0, PT, R3, 0x19, !P2 ;  /* 0x000000190300780c */ /* 0x000fc60005701670 */
[----:B------:R-:W-:Y:S01]  /*ba10*/  @!P6 STG.E.U8 desc[UR12][R176.64+0x19], R101 ;  /* 0x00001965b000e986 */ /* 0x000fe2000c10110c */
[----:B------:R-:W-:Y:S02]  /*ba20*/  LOP3.LUT P6, RZ, R0, 0x100000, RZ, 0xc0, !PT ;  /* 0x0010000000ff7812 */ /* 0x000fe400078cc0ff */
[----:B-1----:R-:W-:-:S07]  /*ba30*/  F2FP.SATFINITE.E4M3.F32.PACK_AB_MERGE_C R9, RZ, R104, RZ ;  /* 0x00000068ff09723e */ /* 0x002fce00048070ff */
[----:B------:R-:W1:Y:S02]  /*ba40*/  @!P0 LDC.64 R14, c[0x0][0x5c8] ;  /* 0x00017200ff0e8b82 */ /* 0x000e640000000a00 */
[----:B-1----:R-:W-:-:S05]  /*ba50*/  @!P0 IADD3 R14, P4, R23, R14, RZ ;  /* 0x0000000e170e8210 */ /* 0x002fca0007f9e0ff */
[----:B------:R-:W-:Y:S01]  /*ba60*/  @!P0 IMAD.X R15, R152, 0x1, R15, P4 ;  /* 0x00000001980f8824 */ /* 0x000fe200020e060f */
[C---:B------:R-:W-:Y:S02]  /*ba70*/  ISETP.LT.OR P0, PT, R3.reuse, 0x1a, !P2 ;  /* 0x0000001a0300780c */ /* 0x040fe40005701670 */
[----:B------:R-:W-:-:S11]  /*ba80*/  ISETP.LT.OR P4, PT, R3, 0x19, !P2 ;  /* 0x000000190300780c */ /* 0x000fd60005781670 */
[----:B------:R-:W1:Y:S02]  /*ba90*/  @!P0 LDC.64 R12, c[0x0][0x5c8] ;  /* 0x00017200ff0c8b82 */ /* 0x000e640000000a00 */
[----:B------:R2:W-:Y:S02]  /*baa0*/  @!P4 STG.E.U8 desc[UR12][R14.64+0x18], R11 ;  /* 0x0000180b0e00c986 */ /* 0x0005e4000c10110c */
[----:B--2---:R-:W-:Y:S02]  /*bab0*/  F2FP.SATFINITE.E4M3.F32.PACK_AB_MERGE_C R11, RZ, R106, RZ ;  /* 0x0000006aff0b723e */ /* 0x004fe400048070ff */
[----:B-1----:R-:W-:-:S05]  /*bac0*/  @!P0 IADD3 R12, P4, R153, R12, RZ ;  /* 0x0000000c990c8210 */ /* 0x002fca0007f9e0ff */
[----:B------:R-:W-:Y:S01]  /*bad0*/  @!P0 IMAD.X R13, R154, 0x1, R13, P4 ;  /* 0x000000019a0d8824 */ /* 0x000fe200020e060d */
[----:B------:R-:W-:Y:S02]  /*bae0*/  ISETP.LT.OR P4, PT, R3, 0x1a, !P2 ;  /* 0x0000001a0300780c */ /* 0x000fe40005781670 */
[----:B------:R-:W-:-:S11]  /*baf0*/  ISETP.NE.AND P0, PT, R234, RZ, PT ;  /* 0x000000ffea00720c */ /* 0x000fd60003f05270 */
[----:B------:R-:W-:Y:S02]  /*bb00*/  @!P4 STG.E.U8 desc[UR12][R12.64+0x19], R103 ;  /* 0x000019670c00c986 */ /* 0x000fe4000c10110c */
[----:B------:R-:W1:Y:S02]  /*bb10*/  @!P0 LDC.64 R16, c[0x0][0x5c8] ;  /* 0x00017200ff108b82 */ /* 0x000e640000000a00 */
[----:B------:R2:W-:Y:S01]  /*bb20*/  @!P5 STG.E.U8 desc[UR12][R174.64+0x20], R9 ;  /* 0x00002009ae00d986 */ /* 0x0005e2000c10110c */
[----:B------:R-:W-:-:S03]  /*bb30*/  ISETP.LT.OR P5, PT, R3, 0x21, !P2 ;  /* 0x000000210300780c */ /* 0x000fc600057a1670 */
[----:B------:R-:W-:Y:S01]  /*bb40*/  @!P3 STG.E.U8 desc[UR12][R172.64+0x21], R105 ;  /* 0x00002169ac00b986 */ /* 0x000fe2000c10110c */
[----:B------:R-:W-:Y:S02]  /*bb50*/  ISETP.LT.OR P3, PT, R3, 0x22, !P2 ;  /* 0x000000220300780c */ /* 0x000fe40005761670 */
[----:B--2---:R-:W-:-:S07]  /*bb60*/  F2FP.SATFINITE.E4M3.F32.PACK_AB_MERGE_C R9, RZ, R108, RZ ;  /* 0x0000006cff09723e */ /* 0x004fce00048070ff */
[----:B------:R-:W2:Y:S08]  /*bb70*/  @!P5 LDC.64 R14, c[0x0][0x5c8] ;  /* 0x00017200ff0edb82 */ /* 0x000eb00000000a00 */
[----:B------:R-:W3:Y:S01]  /*bb80*/  @!P3 LDC.64 R12, c[0x0][0x5c8] ;  /* 0x00017200ff0cbb82 */ /* 0x000ee20000000a00 */
[----:B--2---:R-:W-:-:S05]  /*bb90*/  @!P5 IADD3 R14, P4, R155, R14, RZ ;  /* 0x0000000e9b0ed210 */ /* 0x004fca0007f9e0ff */
[----:B------:R-:W-:Y:S01]  /*bba0*/  @!P5 IMAD.X R15, R224, 0x1, R15, P4 ;  /* 0x00000001e00fd824 */ /* 0x000fe200020e060f */
[----:B---3--:R-:W-:-:S04]  /*bbb0*/  @!P3 IADD3 R12, P4, R225, R12, RZ ;  /* 0x0000000ce10cb210 */ /* 0x008fc80007f9e0ff */
[----:B------:R2:W-:Y:S01]  /*bbc0*/  @!P5 STG.E.U8 desc[UR12][R14.64+0x20], R11 ;  /* 0x0000200b0e00d986 */ /* 0x0005e2000c10110c */
[----:B------:R-:W-:Y:S01]  /*bbd0*/  LOP3.LUT P5, RZ, R0, 0x20000, RZ, 0xc0, !PT ;  /* 0x0002000000ff7812 */ /* 0x000fe200078ac0ff */
[----:B------:R-:W-:Y:S01]  /*bbe0*/  @!P3 IMAD.X R13, R226, 0x1, R13, P4 ;  /* 0x00000001e20db824 */ /* 0x000fe200020e060d */
[----:B------:R-:W-:-:S04]  /*bbf0*/  LOP3.LUT P4, RZ, R0, 0x80000, RZ, 0xc0, !PT ;  /* 0x0008000000ff7812 */ /* 0x000fc8000788c0ff */
[----:B------:R3:W-:Y:S01]  /*bc00*/  @!P3 STG.E.U8 desc[UR12][R12.64+0x21], R107 ;  /* 0x0000216b0c00b986 */ /* 0x0007e2000c10110c */
[----:B------:R-:W-:-:S03]  /*bc10*/  ISETP.NE.AND P3, PT, R231, RZ, PT ;  /* 0x000000ffe700720c */ /* 0x000fc60003f65270 */
[----:B------:R4:W-:Y:S01]  /*bc20*/  @!P6 STG.E.U8 desc[UR12][R170.64+0x28], R9 ;  /* 0x00002809aa00e986 */ /* 0x0009e2000c10110c */
[----:B------:R-:W-:Y:S02]  /*bc30*/  ISETP.LT.OR P6, PT, R3, 0x29, !P2 ;  /* 0x000000290300780c */ /* 0x000fe400057c1670 */
[----:B--2---:R-:W-:Y:S02]  /*bc40*/  F2FP.SATFINITE.E4M3.F32.PACK_AB_MERGE_C R11, RZ, R110, RZ ;  /* 0x0000006eff0b723e */ /* 0x004fe400048070ff */
[----:B------:R-:W-:Y:S05]  /*bc50*/  @!P4 STG.E.U8 desc[UR12][R168.64+0x29], R109 ;  /* 0x0000296da800c986 */ /* 0x000fea000c10110c */
[----:B---3--:R-:W2:Y:S01]  /*bc60*/  @!P3 LDC.64 R12, c[0x0][0x5c8] ;  /* 0x00017200ff0cbb82 */ /* 0x008ea20000000a00 */
[----:B----4-:R-:W-:-:S07]  /*bc70*/  F2FP.SATFINITE.E4M3.F32.PACK_AB_MERGE_C R9, RZ, R112, RZ ;  /* 0x00000070ff09723e */ /* 0x010fce00048070ff */
[----:B------:R-:W3:Y:S02]  /*bc80*/  @!P6 LDC.64 R14, c[0x0][0x5c8] ;  /* 0x00017200ff0eeb82 */ /* 0x000ee40000000a00 */
[----:B---3--:R-:W-:-:S05]  /*bc90*/  @!P6 IADD3 R14, P4, R227, R14, RZ ;  /* 0x0000000ee30ee210 */ /* 0x008fca0007f9e0ff */
[----:B------:R-:W-:Y:S01]  /*bca0*/  @!P6 IMAD.X R15, R228, 0x1, R15, P4 ;  /* 0x00000001e40fe824 */ /* 0x000fe200020e060f */
[----:B--2---:R-:W-:-:S04]  /*bcb0*/  @!P3 IADD3 R12, P4, R229, R12, RZ ;  /* 0x0000000ce50cb210 */ /* 0x004fc80007f9e0ff */
[----:B------:R2:W-:Y:S01]  /*bcc0*/  @!P6 STG.E.U8 desc[UR12][R14.64+0x28], R11 ;  /* 0x0000280b0e00e986 */ /* 0x0005e2000c10110c */
[----:B------:R-:W-:Y:S01]  /*bcd0*/  @!P3 IMAD.X R13, R230, 0x1, R13, P4 ;  /* 0x00000001e60db824 */ /* 0x000fe200020e060d */
[----:B------:R-:W-:Y:S02]  /*bce0*/  ISETP.LT.OR P4, PT, R3, 0x2a, !P2 ;  /* 0x0000002a0300780c */ /* 0x000fe40005781670 */
[----:B------:R-:W-:Y:S02]  /*bcf0*/  ISETP.NE.AND P3, PT, R10, RZ, PT ;  /* 0x000000ff0a00720c */ /* 0x000fe40003f65270 */
[----:B------:R-:W-:Y:S02]  /*bd00*/  LOP3.LUT P6, RZ, R0, 0x10000, RZ, 0xc0, !PT ;  /* 0x0001000000ff7812 */ /* 0x000fe400078cc0ff */
[----:B--2---:R-:W-:-:S07]  /*bd10*/  F2FP.SATFINITE.E4M3.F32.PACK_AB_MERGE_C R15, RZ, R114, RZ ;  /* 0x00000072ff0f723e */ /* 0x004fce00048070ff */
[----:B------:R0:W-:Y:S01]  /*bd20*/  @!P4 STG.E.U8 desc[UR12][R12.64+0x29], R111 ;  /* 0x0000296f0c00c986 */ /* 0x0001e2000c10110c */
[C---:B------:R-:W-:Y:S02]  /*bd30*/  ISETP.LT.OR P4, PT, R3.reuse, 0x31, !P3 ;  /* 0x000000310300780c */ /* 0x040fe40005f81670 */
[----:B------:R-:W-:-:S11]  /*bd40*/  ISETP.LT.OR P3, PT, R3, 0x3a, !P3 ;  /* 0x0000003a0300780c */ /* 0x000fd60005f61670 */
[----:B------:R2:W-:Y:S01]  /*bd50*/  @!P4 STG.E.U8 desc[UR12][R166.64+0x30], R9 ;  /* 0x00003009a600c986 */ /* 0x0005e2000c10110c */
[----:B-1----:R-:W-:-:S03]  /*bd60*/  @!P0 IADD3 R10, P4, R233, R16, RZ ;  /* 0x00000010e90a8210 */ /* 0x002fc60007f9e0ff */
[----:B------:R-:W-:Y:S01]  /*bd70*/  @!P5 STG.E.U8 desc[UR12][R164.64+0x31], R113 ;  /* 0x00003171a400d986 */ /* 0x000fe2000c10110c */
[----:B------:R-:W-:Y:S01]  /*bd80*/  ISETP.LT.OR P5, PT, R3, 0x39, !P2 ;  /* 0x000000390300780c */ /* 0x000fe200057a1670 */
[----:B------:R-:W-:Y:S01]  /*bd90*/  @!P0 IMAD.X R11, R232, 0x1, R17, P4 ;  /* 0x00000001e80b8824 */ /* 0x000fe200020e0611 */
[----:B0-----:R-:W-:Y:S01]  /*bda0*/  @!P1 IADD3 R12, P4, R237, R18, RZ ;  /* 0x00000012ed0c9210 */ /* 0x001fe20007f9e0ff */
[----:B------:R-:W0:Y:S01]  /*bdb0*/  @!P3 LDC.64 R16, c[0x0][0x5c8] ;  /* 0x00017200ff10bb82 */ /* 0x000e220000000a00 */
[----:B------:R-:W-:Y:S02]  /*bdc0*/  ISETP.LT.OR P2, PT, R3, 0x3a, !P2 ;  /* 0x0000003a0300780c */ /* 0x000fe40005741670 */
[----:B------:R-:W-:Y:S01]  /*bdd0*/  @!P0 STG.E.U8 desc[UR12][R10.64+0x30], R15 ;  /* 0x0000300f0a008986 */ /* 0x000fe2000c10110c */
[----:B------:R-:W-:Y:S01]  /*bde0*/  @!P1 IMAD.X R13, R236, 0x1, R19, P4 ;  /* 0x00000001ec0d9824 */ /* 0x000fe200020e0613 */
[----:B--2---:R-:W-:Y:S02]  /*bdf0*/  F2FP.SATFINITE.E4M3.F32.PACK_AB_MERGE_C R9, RZ, R116, RZ ;  /* 0x00000074ff09723e */ /* 0x004fe400048070ff */
[----:B------:R-:W-:-:S02]  /*be00*/  ISETP.GE.AND P0, PT, R4, 0x81, PT ;  /* 0x000000810400780c */ /* 0x000fc40003f06270 */
[----:B------:R1:W-:Y:S01]  /*be10*/  @!P1 STG.E.U8 desc[UR12][R12.64+0x31], R115 ;  /* 0x000031730c009986 */ /* 0x0003e2000c10110c */
[----:B------:R-:W2:Y:S01]  /*be20*/  @!P5 LDC.64 R18, c[0x0][0x5c8] ;  /* 0x00017200ff12db82 */ /* 0x000ea20000000a00 */
[----:B------:R-:W-:Y:S02]  /*be30*/  ISETP.LT.OR P4, PT, R3, 0x1, !P0 ;  /* 0x000000010300780c */ /* 0x000fe40004781670 */
[----:B------:R3:W-:Y:S01]  /*be40*/  @!P6 STG.E.U8 desc[UR12][R162.64+0x38], R9 ;  /* 0x00003809a200e986 */ /* 0x0007e2000c10110c */
[----:B-1----:R-:W-:Y:S01]  /*be50*/  IMAD.WIDE.U32 R12, R156, 0x80, RZ ;  /* 0x000000809c0c7825 */ /* 0x002fe200078e00ff */
[----:B0-----:R-:W-:-:S09]  /*be60*/  @!P3 IADD3 R10, P1, P6, R158, R16, R8 ;  /* 0x000000109e0ab210 */ /* 0x001fd20007e3e008 */
[----:B------:R-:W0:Y:S01]  /*be70*/  @!P4 LDC.64 R20, c[0x0][0x5c8] ;  /* 0x00017200ff14cb82 */ /* 0x000e220000000a00 */
[----:B------:R-:W-:Y:S02]  /*be80*/  @!P3 IADD3.X R11, R161, R17, R7, P1, P6 ;  /* 0x00000011a10bb210 */ /* 0x000fe40000fec407 */
[----:B------:R-:W-:-:S05]  /*be90*/  @!P5 IADD3 R15, P1, P6, R8, R158, R5 ;  /* 0x0000009e080fd210 */ /* 0x000fca0007e3e005 */
[----:B------:R-:W1:Y:S01]  /*bea0*/  @!P2 LDC.64 R16, c[0x0][0x5c8] ;  /* 0x00017200ff10ab82 */ /* 0x000e620000000a00 */
[----:B------:R-:W-:Y:S01]  /*beb0*/  @!P5 IADD3.X R0, R7, R161, R6, P1, P6 ;  /* 0x000000a10700d210 */ /* 0x000fe20000fec406 */
[----:B------:R4:W-:Y:S01]  /*bec0*/  @!P3 STG.E.U8 desc[UR12][R10.64+0x39], R117 ;  /* 0x000039750a00b986 */ /* 0x0009e2000c10110c */
[----:B------:R-:W-:Y:S02]  /*bed0*/  ISETP.LT.OR P1, PT, R3, 0x2, !P0 ;  /* 0x000000020300780c */ /* 0x000fe40004721670 */
[----:B--2---:R-:W-:-:S05]  /*bee0*/  @!P5 IADD3 R14, P6, R15, R18, RZ ;  /* 0x000000120f0ed210 */ /* 0x004fca0007fde0ff */
[----:B------:R-:W-:Y:S01]  /*bef0*/  @!P5 IMAD.X R15, R0, 0x1, R19, P6 ;  /* 0x00000001000fd824 */ /* 0x000fe200030e0613 */
[----:B---3--:R-:W-:Y:S01]  /*bf00*/  @!P2 IADD3 R9, P3, P6, R8, R158, R5 ;  /* 0x0000009e0809a210 */ /* 0x008fe20007e7e005 */
[----:B------:R-:W-:-:S03]  /*bf10*/  IMAD.SHL.U32 R19, R157, 0x80, RZ ;  /* 0x000000809d137824 */ /* 0x000fc600078e00ff */
[----:B------:R-:W-:Y:S01]  /*bf20*/  @!P2 IADD3.X R0, R7, R161, R6, P3, P6 ;  /* 0x000000a10700a210 */ /* 0x000fe20001fec406 */
[----:B------:R-:W2:Y:S01]  /*bf30*/  @!P1 LDC.64 R22, c[0x0][0x5c8] ;  /* 0x00017200ff169b82 */ /* 0x000ea20000000a00 */
[----:B------:R-:W-:Y:S01]  /*bf40*/  F2FP.SATFINITE.E4M3.F32.PACK_AB_MERGE_C R7, RZ, R118, RZ ;  /* 0x00000076ff07723e */ /* 0x000fe200048070ff */
[----:B------:R-:W-:Y:S01]  /*bf50*/  IMAD.IADD R19, R13, 0x1, R19 ;  /* 0x000000010d137824 */ /* 0x000fe200078e0213 */
[----:B0-----:R-:W-:-:S03]  /*bf60*/  @!P4 IADD3 R12, P3, P6, R158, R20, R12 ;  /* 0x000000149e0cc210 */ /* 0x001fc60007e7e00c */
[----:B------:R0:W-:Y:S01]  /*bf70*/  @!P5 STG.E.U8 desc[UR12][R14.64+0x38], R7 ;  /* 0x000038070e00d986 */ /* 0x0001e2000c10110c */
[----:B------:R-:W-:Y:S02]  /*bf80*/  @!P4 IADD3.X R13, R161, R21, R19, P3, P6 ;  /* 0x00000015a10dc210 */ /* 0x000fe40001fec413 */
[----:B-1----:R-:W-:Y:S02]  /*bf90*/  @!P2 IADD3 R8, P5, R9, R16, RZ ;  /* 0x000000100908a210 */ /* 0x002fe40007fbe0ff */
[C---:B------:R-:W-:Y:S02]  /*bfa0*/  ISETP.LT.OR P3, PT, R3.reuse, 0x9, !P0 ;  /* 0x000000090300780c */ /* 0x040fe40004761670 */
[----:B------:R-:W-:Y:S01]  /*bfb0*/  ISETP.LT.OR P6, PT, R3, 0xa, !P0 ;  /* 0x0000000a0300780c */ /* 0x000fe200047c1670 */
[----:B------:R-:W-:Y:S01]  /*bfc0*/  @!P2 IMAD.X R9, R0, 0x1, R17, P5 ;  /* 0x000000010009a824 */ /* 0x000fe200028e0611 */
[----:B------:R-:W-:Y:S02]  /*bfd0*/  F2FP.SATFINITE.E4M3.F32.PACK_AB_MERGE_C R17, RZ, R56, RZ ;  /* 0x00000038ff11723e */ /* 0x000fe400048070ff */
[----:B----4-:R-:W-:-:S02]  /*bfe0*/  @!P1 LEA R11, P5, R156, R158, 0x7 ;  /* 0x0000009e9c0b9211 */ /* 0x010fc400078a38ff */
[----:B------:R1:W-:Y:S01]  /*bff0*/  @!P2 STG.E.U8 desc[UR12][R8.64+0x39], R119 ;  /* 0x000039770800a986 */ /* 0x0003e2000c10110c */
[----:B------:R-:W-:Y:S02]  /*c000*/  ISETP.GE.AND P2, PT, R4, 0x89, PT ;  /* 0x000000890400780c */ /* 0x000fe40003f46270 */
[----:B------:R-:W-:Y:S01]  /*c010*/  @!P1 LEA.HI.X R0, R156, R161, R157, 0x7, P5 ;  /* 0x000000a19c009211 */ /* 0x000fe200028f3c9d */
[----:B------:R1:W-:Y:S01]  /*c020*/  @!P4 STG.E.U8 desc[UR12][R12.64], R17 ;  /* 0x000000110c00c986 */ /* 0x0003e2000c10110c */
[----:B--2---:R-:W-:Y:S01]  /*c030*/  @!P1 IADD3 R10, P4, R11, R22, RZ ;  /* 0x000000160b0a9210 */ /* 0x004fe20007f9e0ff */
[----:B------:R-:W2:Y:S01]  /*c040*/  @!P3 LDC.64 R18, c[0x0][0x5c8] ;  /* 0x00017200ff12bb82 */ /* 0x000ea20000000a00 */
[----:B------:R-:W-:Y:S02]  /*c050*/  ISETP.LT.OR P5, PT, R3, 0x1, !P2 ;  /* 0x000000010300780c */ /* 0x000fe400057a1670 */
[----:B0-----:R-:W-:Y:S01]  /*c060*/  F2FP.SATFINITE.E4M3.F32.PACK_AB_MERGE_C R7, RZ, R58, RZ ;  /* 0x0000003aff07723e */ /* 0x001fe200048070ff */
[----:B------:R-:W-:-:S04]  /*c070*/  @!P1 IMAD.X R11, R0, 0x1, R23, P4 ;  /* 0x00000001000b9824 */ /* 0x000fc800020e0617 */
[----:B------:R-:W0:Y:S01]  /*c080*/  @!P6 LDC.64 R20, c[0x0][0x5c8] ;  /* 0x00017200ff14eb82 */ /* 0x000e220000000a00 */
[----:B------:R1:W-:Y:S05]  /*c090*/  @!P1 STG.E.U8 desc[UR12][R10.64+0x1], R57 ;  /* 0x000001390a009986 */ /* 0x0003ea000c10110c */
[----:B------:R-:W-:Y:S05]  /*c0a0*/  @P5 BRA `(.L_x_32) ;  /* 0x0000000000205947 */ /* 0x000fea0003800000 */
[----:B-1----:R-:W-:Y:S01]  /*c0b0*/  IADD3 R9, P1, R5, R158, RZ ;  /* 0x0000009e05097210 */ /* 0x002fe20007f3e0ff */
[----:B------:R-:W-:-:S03]  /*c0c0*/  ULDC.64 UR4, c[0x0][0x5c8] ;  /* 0x0001720000047ab9 */ /* 0x000fc60000000a00 */
[----:B------:R-:W-:Y:S01]  /*c0d0*/  LEA R9, P4, R156, R9, 0x7 ;  /* 0x000000099c097211 */ /* 0x000fe200078838ff */
[----:B------:R-:W-:-:S03]  /*c0e0*/  IMAD.X R0, R6, 0x1, R161, P1 ;  /* 0x0000000106007824 */ /* 0x000fc600008e06a1 */
[----:B------:R-:W-:Y:S02]  /*c0f0*/  IADD3 R8, P1, R9, UR4, RZ ;  /* 0x0000000409087c10 */ /* 0x000fe4000ff3e0ff */
[----:B------:R-:W-:-:S04]  /*c100*/  LEA.HI.X R0, R156, R0, R157, 0x7, P4 ;  /* 0x000000009c007211 */ /* 0x000fc800020f3c9d */
[----:B------:R-:W-:-:S05]  /*c110*/  IADD3.X R9, R0, UR5, RZ, P1, !PT ;  /* 0x0000000500097c10 */ /* 0x000fca0008ffe4ff */
[----:B------:R3:W-:Y:S02]  /*c120*/  STG.E.U8 desc[UR12][R8.64], R7 ;  /* 0x0000000708007986 */ /* 0x0007e4000c10110c */
.L_x_32:
[----:B------:R-:W-:Y:S05]  /*c130*/  BSYNC B0 ;  /* 0x0000000000007941 */ /* 0x000fea0003800000 */
.L_x_31:
[----:B------:R-:W-:Y:S01]  /*c140*/  ISETP.LT.OR P1, PT, R3, 0x2, !P2 ;  /* 0x000000020300780c */ /* 0x000fe20005721670 */
[----:B------:R-:W-:Y:S01]  /*c150*/  FMUL R59, R59, R2 ;  /* 0x000000023b3b7220 */ /* 0x000fe20000400000 */
[----:B------:R-:W-:Y:S04]  /*c160*/  BSSY B0, `(.L_x_33) ;  /* 0x000000b000007945 */ /* 0x000fe80003800000 */
[----:B------:R-:W-:-:S07]  /*c170*/  F2FP.SATFINITE.E4M3.F32.PACK_AB_MERGE_C R59, RZ, R59, RZ ;  /* 0x0000003bff3b723e */ /* 0x000fce00048070ff */
[----:B------:R-:W-:Y:S05]  /*c180*/  @P1 BRA `(.L_x_34) ;  /* 0x0000000000201947 */ /* 0x000fea0003800000 */
[----:B---3--:R-:W-:Y:S01]  /*c190*/  IADD3 R7, P1, R5, R158, RZ ;  /* 0x0000009e05077210 */ /* 0x008fe20007f3e0ff */
[----:B------:R-:W-:-:S03]  /*c1a0*/  ULDC.64 UR4, c[0x0][0x5c8] ;  /* 0x0001720000047ab9 */ /* 0x000fc60000000a00 */
[----:B------:R-:W-:Y:S01]  /*c1b0*/  LEA R7, P4, R156, R7, 0x7 ;  /* 0x000000079c077211 */ /* 0x000fe200078838ff */
[----:B------:R-:W-:-:S03]  /*c1c0*/  IMAD.X R0, R6, 0x1, R161, P1 ;  /* 0x0000000106007824 */ /* 0x000fc600008e06a1 */
[----:B-1----:R-:W-:Y:S02]  /*c1d0*/  IADD3 R8, P1, R7, UR4, RZ ;  /* 0x0000000407087c10 */ /* 0x002fe4000ff3e0ff */
[----:B------:R-:W-:-:S04]  /*c1e0*/  LEA.HI.X R0, R156, R0, R157, 0x7, P4 ;  /* 0x000000009c007211 */ /* 0x000fc800020f3c9d */
[----:B------:R-:W-:-:S05]  /*c1f0*/  IADD3.X R9, R0, UR5, RZ, P1, !PT ;  /* 0x0000000500097c10 */ /* 0x000fca0008ffe4ff */
[----:B------:R4:W-:Y:S02]  /*c200*/  STG.E.U8 desc[UR12][R8.64+0x1], R59 ;  /* 0x0000013b08007986 */ /* 0x0009e4000c10110c */
.L_x_34:
[----:B------:R-:W-:Y:S05]  /*c210*/  BSYNC B0 ;  /* 0x0000000000007941 */ /* 0x000fea0003800000 */
.L_x_33:
[----:B-1-34-:R-:W-:Y:S01]  /*c220*/  @!P3 LEA R9, P5, R156, R158, 0x7 ;  /* 0x0000009e9c09b211 */ /* 0x01afe200078a38ff */
[-C--:B------:R-:W-:Y:S01]  /*c230*/  FMUL R60, R60, R2.reuse ;  /* 0x000000023c3c7220 */ /* 0x080fe20000400000 */
[----:B------:R-:W-:Y:S01]  /*c240*/  ISETP.LT.OR P4, PT, R3, 0x11, !P0 ;  /* 0x000000110300780c */ /* 0x000fe20004781670 */
[-C--:B------:R-:W-:Y:S01]  /*c250*/  FMUL R61, R61, R2.reuse ;  /* 0x000000023d3d7220 */ /* 0x080fe20000400000 */
[----:B------:R-:W-:Y:S01]  /*c260*/  @!P3 LEA.HI.X R0, R156, R161, R157, 0x7, P5 ;  /* 0x000000a19c00b211 */ /* 0x000fe200028f3c9d */
[----:B------:R-:W-:Y:S01]  /*c270*/  FMUL R62, R62, R2 ;  /* 0x000000023e3e7220 */ /* 0x000fe20000400000 */
[----:B--2---:R-:W-:Y:S01]  /*c280*/  @!P3 IADD3 R8, P5, R9, R18, RZ ;  /* 0x000000120908b210 */ /* 0x004fe20007fbe0ff */
[----:B------:R-:W-:Y:S01]  /*c290*/  BSSY B0, `(.L_x_35) ;  /* 0x0000018000007945 */ /* 0x000fe20003800000 */
[----:B------:R-:W-:Y:S02]  /*c2a0*/  F2FP.SATFINITE.E4M3.F32.PACK_AB_MERGE_C R7, RZ, R60, RZ ;  /* 0x0000003cff07723e */ /* 0x000fe400048070ff */
[----:B------:R-:W-:Y:S01]  /*c2b0*/  ISETP.LT.OR P1, PT, R3, 0x12, !P0 ;  /* 0x000000120300780c */ /* 0x000fe20004721670 */
[----:B------:R-:W-:Y:S01]  /*c2c0*/  @!P3 IMAD.X R9, R0, 0x1, R19, P5 ;  /* 0x000000010009b824 */ /* 0x000fe200028e0613 */
[----:B------:R-:W-:-:S02]  /*c2d0*/  @!P6 LEA R11, P5, R156, R158, 0x7 ;  /* 0x0000009e9c0be211 */ /* 0x000fc400078a38ff */
[----:B------:R-:W-:Y:S01]  /*c2e0*/  F2FP.SATFINITE.E4M3.F32.PACK_AB_MERGE_C R61, RZ, R61, RZ ;  /* 0x0000003dff3d723e */ /* 0x000fe200048070ff */
[----:B------:R-:W1:Y:S01]  /*c2f0*/  @!P4 LDC.64 R14, c[0x0][0x5c8] ;  /* 0x00017200ff0ecb82 */ /* 0x000e620000000a00 */
[----:B------:R2:W-:Y:S01]  /*c300*/  @!P3 STG.E.U8 desc[UR12][R8.64+0x8], R7 ;  /* 0x000008070800b986 */ /* 0x0005e2000c10110c */
[----:B0-----:R-:W-:Y:S02]  /*c310*/  @!P6 IADD3 R10, P3, R11, R20, RZ ;  /* 0x000000140b0ae210 */ /* 0x001fe40007f7e0ff */
[----:B------:R-:W-:Y:S02]  /*c320*/  @!P6 LEA.HI.X R0, R156, R161, R157, 0x7, P5 ;  /* 0x000000a19c00e211 */ /* 0x000fe400028f3c9d */
[----:B------:R-:W-:Y:S02]  /*c330*/  ISETP.LT.OR P5, PT, R3, 0x9, !P2 ;  /* 0x000000090300780c */ /* 0x000fe400057a1670 */
[----:B------:R-:W0:Y:S01]  /*c340*/  @!P1 LDC.64 R16, c[0x0][0x5c8] ;  /* 0x00017200ff109b82 */ /* 0x000e220000000a00 */
[----:B------:R-:W-:Y:S01]  /*c350*/  @!P6 IMAD.X R11, R0, 0x1, R21, P3 ;  /* 0x00000001000be824 */ /* 0x000fe200018e0615 */
[----:B------:R-:W-:-:S04]  /*c360*/  F2FP.SATFINITE.E4M3.F32.PACK_AB_MERGE_C R13, RZ, R62, RZ ;  /* 0x0000003eff0d723e */ /* 0x000fc800048070ff */
[----:B------:R2:W-:Y:S05]  /*c370*/  @!P6 STG.E.U8 desc[UR12][R10.64+0x9], R61 ;  /* 0x0000093d0a00e986 */ /* 0x0005ea000c10110c */
[----:B------:R-:W-:Y:S05]  /*c380*/  @P5 BRA `(.L_x_36) ;  /* 0x0000000000205947 */ /* 0x000fea0003800000 */
[----:B--2---:R-:W-:Y:S01]  /*c390*/  IADD3 R7, P3, R5, R158, RZ ;  /* 0x0000009e05077210 */ /* 0x004fe20007f7e0ff */
[----:B------:R-:W-:-:S03]  /*c3a0*/  ULDC.64 UR4, c[0x0][0x5c8] ;  /* 0x0001720000047ab9 */ /* 0x000fc60000000a00 */
[----:B------:R-:W-:Y:S01]  /*c3b0*/  LEA R7, P5, R156, R7, 0x7 ;  /* 0x000000079c077211 */ /* 0x000fe200078a38ff */
[----:B------:R-:W-:-:S03]  /*c3c0*/  IMAD.X R0, R6, 0x1, R161, P3 ;  /* 0x0000000106007824 */ /* 0x000fc600018e06a1 */
[----:B------:R-:W-:Y:S02]  /*c3d0*/  IADD3 R8, P3, R7, UR4, RZ ;  /* 0x0000000407087c10 */ /* 0x000fe4000ff7e0ff */
[----:B------:R-:W-:-:S04]  /*c3e0*/  LEA.HI.X R0, R156, R0, R157, 0x7, P5 ;  /* 0x000000009c007211 */ /* 0x000fc800028f3c9d */
[----:B------:R-:W-:-:S05]  /*c3f0*/  IADD3.X R9, R0, UR5, RZ, P3, !PT ;  /* 0x0000000500097c10 */ /* 0x000fca0009ffe4ff */
[----:B------:R3:W-:Y:S02]  /*c400*/  STG.E.U8 desc[UR12][R8.64+0x8], R13 ;  /* 0x0000080d08007986 */ /* 0x0007e4000c10110c */
.L_x_36:
[----:B------:R-:W-:Y:S05]  /*c410*/  BSYNC B0 ;  /* 0x0000000000007941 */ /* 0x000fea0003800000 */
.L_x_35:
[----:B------:R-:W-:Y:S01]  /*c420*/  ISETP.LT.OR P3, PT, R3, 0xa, !P2 ;  /* 0x0000000a0300780c */ /* 0x000fe20005761670 */
[----:B------:R-:W-:Y:S01]  /*c430*/  FMUL R63, R63, R2 ;  /* 0x000000023f3f7220 */ /* 0x000fe20000400000 */
[----:B------:R-:W-:Y:S04]  /*c440*/  BSSY B0, `(.L_x_37) ;  /* 0x000000b000007945 */ /* 0x000fe80003800000 */
[----:B------:R-:W-:-:S07]  /*c450*/  F2FP.SATFINITE.E4M3.F32.PACK_AB_MERGE_C R63, RZ, R63, RZ ;  /* 0x0000003fff3f723e */ /* 0x000fce00048070ff */
[----:B------:R-:W-:Y:S05]  /*c460*/  @P3 BRA `(.L_x_38) ;  /* 0x0000000000203947 */ /* 0x000fea0003800000 */
[----:B--2---:R-:W-:Y:S01]  /*c470*/  IADD3 R7, P3, R5, R158, RZ ;  /* 0x0000009e05077210 */ /* 0x004fe20007f7e0ff */
[----:B------:R-:W-:-:S03]  /*c480*/  ULDC.64 UR4, c[0x0][0x5c8] ;  /* 0x0001720000047ab9 */ /* 0x000fc60000000a00 */
[----:B------:R-:W-:Y:S01]  /*c490*/  LEA R7, P5, R156, R7, 0x7 ;  /* 0x000000079c077211 */ /* 0x000fe200078a38ff */
[----:B------:R-:W-:-:S03]  /*c4a0*/  IMAD.X R0, R6, 0x1, R161, P3 ;  /* 0x0000000106007824 */ /* 0x000fc600018e06a1 */
[----:B---3--:R-:W-:Y:S02]  /*c4b0*/  IADD3 R8, P3, R7, UR4, RZ ;  /* 0x0000000407087c10 */ /* 0x008fe4000ff7e0ff */
[----:B------:R-:W-:-:S04]  /*c4c0*/  LEA.HI.X R0, R156, R0, R157, 0x7, P5 ;  /* 0x000000009c007211 */ /* 0x000fc800028f3c9d */
[----:B------:R-:W-:-:S05]  /*c4d0*/  IADD3.X R9, R0, UR5, RZ, P3, !PT ;  /* 0x0000000500097c10 */ /* 0x000fca0009ffe4ff */
[----:B------:R4:W-:Y:S02]  /*c4e0*/  STG.E.U8 desc[UR12][R8.64+0x9], R63 ;  /* 0x0000093f08007986 */ /* 0x0009e4000c10110c */
.L_x_38:
[----:B------:R-:W-:Y:S05]  /*c4f0*/  BSYNC B0 ;  /* 0x0000000000007941 */ /* 0x000fea0003800000 */
.L_x_37:
[----:B--234-:R-:W-:Y:S01]  /*c500*/  @!P4 LEA R9, P6, R156, R158, 0x7 ;  /* 0x0000009e9c09c211 */ /* 0x01cfe200078c38ff */
[-C--:B------:R-:W-:Y:S01]  /*c510*/  FMUL R64, R64, R2.reuse ;  /* 0x0000000240407220 */ /* 0x080fe20000400000 */
[----:B------:R-:W-:Y:S01]  /*c520*/  ISETP.LT.OR P5, PT, R3, 0x19, !P0 ;  /* 0x000000190300780c */ /* 0x000fe200047a1670 */
[-C--:B------:R-:W-:Y:S01]  /*c530*/  FMUL R65, R65, R2.reuse ;  /* 0x0000000241417220 */ /* 0x080fe20000400000 */
[----:B------:R-:W-:Y:S01]  /*c540*/  @!P4 LEA.HI.X R0, R156, R161, R157, 0x7, P6 ;  /* 0x000000a19c00c211 */ /* 0x000fe200030f3c9d */
[----:B------:R-:W-:Y:S01]  /*c550*/  FMUL R66, R66, R2 ;  /* 0x0000000242427220 */ /* 0x000fe20000400000 */
[----:B-1----:R-:W-:Y:S01]  /*c560*/  @!P4 IADD3 R8, P6, R9, R14, RZ ;  /* 0x0000000e0908c210 */ /* 0x002fe20007fde0ff */
        /* <DEDUP_REMOVED lines=24> */
.L_x_40:
[----:B------:R-:W-:Y:S05]  /*c6f0*/  BSYNC B0 ;  /* 0x0000000000007941 */ /* 0x000fea0003800000 */
.L_x_39:
        /* <DEDUP_REMOVED lines=13> */
.L_x_42:
[----:B------:R-:W-:Y:S05]  /*c7d0*/  BSYNC B0 ;  /* 0x0000000000007941 */ /* 0x000fea0003800000 */
.L_x_41:
        /* <DEDUP_REMOVED lines=31> */
.L_x_44:
[----:B------:R-:W-:Y:S05]  /*c9d0*/  BSYNC B0 ;  /* 0x0000000000007941 */ /* 0x000fea0003800000 */
.L_x_43:
        /* <DEDUP_REMOVED lines=13> */
.L_x_46:
[----:B------:R-:W-:Y:S05]  /*cab0*/  BSYNC B0 ;  /* 0x0000000000007941 */ /* 0x000fea0003800000 */
.L_x_45:
        /* <DEDUP_REMOVED lines=31> */
.L_x_48:
[----:B------:R-:W-:Y:S05]  /*ccb0*/  BSYNC B0 ;  /* 0x0000000000007941 */ /* 0x000fea0003800000 */
.L_x_47:
        /* <DEDUP_REMOVED lines=13> */
.L_x_50:
[----:B------:R-:W-:Y:S05]  /*cd90*/  BSYNC B0 ;  /* 0x0000000000007941 */ /* 0x000fea0003800000 */
.L_x_49:
        /* <DEDUP_REMOVED lines=31> */
.L_x_52:
[----:B------:R-:W-:Y:S05]  /*cf90*/  BSYNC B0 ;  /* 0x0000000000007941 */ /* 0x000fea0003800000 */
.L_x_51:
        /* <DEDUP_REMOVED lines=13> */
.L_x_54:
[----:B------:R-:W-:Y:S05]  /*d070*/  BSYNC B0 ;  /* 0x0000000000007941 */ /* 0x000fea0003800000 */
.L_x_53:
[----:B--234-:R-:W-:Y:S01]  /*d080*/  @!P4 LEA R9, P5, R156, R158, 0x7 ;  /* 0x0000009e9c09c211 */ /* 0x01cfe200078a38ff */
[-C--:B------:R-:W-:Y:S01]  /*d090*/  FMUL R80, R80, R2.reuse ;  /* 0x0000000250507220 */ /* 0x080fe20000400000 */
[----:B------:R-:W-:Y:S01]  /*d0a0*/  ISETP.LT.OR P3, PT, R3, 0x39, !P0 ;  /* 0x000000390300780c */ /* 0x000fe20004761670 */
[----:B------:R-:W-:Y:S01]  /*d0b0*/  FMUL R81, R81, R2 ;  /* 0x0000000251517220 */ /* 0x000fe20000400000 */
[----:B-1----:R-:W-:Y:S01]  /*d0c0*/  @!P4 IADD3 R8, P6, R9, R14, RZ ;  /* 0x0000000e0908c210 */ /* 0x002fe20007fde0ff */
[----:B------:R-:W-:Y:S01]  /*d0d0*/  FMUL R82, R82, R2 ;  /* 0x0000000252527220 */ /* 0x000fe20000400000 */
[C---:B------:R-:W-:Y:S01]  /*d0e0*/  @!P4 LEA.HI.X R0, R156.reuse, R161, R157, 0x7, P5 ;  /* 0x000000a19c00c211 */ /* 0x040fe200028f3c9d */
[----:B------:R-:W-:Y:S01]  /*d0f0*/  BSSY B0, `(.L_x_55) ;  /* 0x0000018000007945 */ /* 0x000fe20003800000 */
[----:B------:R-:W-:Y:S02]  /*d100*/  @!P1 LEA R11, P5, R156, R158, 0x7 ;  /* 0x0000009e9c0b9211 */ /* 0x000fe400078a38ff */
[----:B------:R-:W-:Y:S01]  /*d110*/  ISETP.LT.OR P0, PT, R3, 0x3a, !P0 ;  /* 0x0000003a0300780c */ /* 0x000fe20004701670 */
[----:B------:R-:W-:Y:S01]  /*d120*/  @!P4 IMAD.X R9, R0, 0x1, R15, P6 ;  /* 0x000000010009c824 */ /* 0x000fe200030e060f */
[----:B0-----:R-:W-:-:S02]  /*d130*/  @!P1 IADD3 R10, P6, R11, R16, RZ ;  /* 0x000000100b0a9210 */ /* 0x001fc40007fde0ff */
[----:B------:R-:W-:Y:S01]  /*d140*/  @!P1 LEA.HI.X R0, R156, R161, R157, 0x7, P5 ;  /* 0x000000a19c009211 */ /* 0x000fe200028f3c9d */
[----:B------:R-:W0:Y:S01]  /*d150*/  @!P3 LDC.64 R18, c[0x0][0x5c8] ;  /* 0x00017200ff12bb82 */ /* 0x000e220000000a00 */
[----:B------:R-:W-:Y:S02]  /*d160*/  F2FP.SATFINITE.E4M3.F32.PACK_AB_MERGE_C R7, RZ, R80, RZ ;  /* 0x00000050ff07723e */ /* 0x000fe400048070ff */
[----:B------:R-:W-:Y:S01]  /*d170*/  F2FP.SATFINITE.E4M3.F32.PACK_AB_MERGE_C R81, RZ, R81, RZ ;  /* 0x00000051ff51723e */ /* 0x000fe200048070ff */
[----:B------:R-:W-:Y:S01]  /*d180*/  @!P1 IMAD.X R11, R0, 0x1, R17, P6 ;  /* 0x00000001000b9824 */ /* 0x000fe200030e0611 */
[----:B------:R-:W-:Y:S01]  /*d190*/  ISETP.LT.OR P5, PT, R3, 0x31, !P2 ;  /* 0x000000310300780c */ /* 0x000fe200057a1670 */
[----:B------:R1:W-:Y:S01]  /*d1a0*/  @!P4 STG.E.U8 desc[UR12][R8.64+0x30], R7 ;  /* 0x000030070800c986 */ /* 0x0003e2000c10110c */
[----:B------:R-:W-:Y:S01]  /*d1b0*/  F2FP.SATFINITE.E4M3.F32.PACK_AB_MERGE_C R13, RZ, R82, RZ ;  /* 0x00000052ff0d723e */ /* 0x000fe200048070ff */
[----:B------:R-:W2:Y:S02]  /*d1c0*/  @!P0 LDC.64 R20, c[0x0][0x5c8] ;  /* 0x00017200ff148b82 */ /* 0x000ea40000000a00 */
[----:B------:R1:W-:Y:S08]  /*d1d0*/  @!P1 STG.E.U8 desc[UR12][R10.64+0x31], R81 ;  /* 0x000031510a009986 */ /* 0x0003f0000c10110c */
        /* <DEDUP_REMOVED lines=9> */
.L_x_56:
[----:B------:R-:W-:Y:S05]  /*d270*/  BSYNC B0 ;  /* 0x0000000000007941 */ /* 0x000fea0003800000 */
.L_x_55:
[----:B------:R-:W-:Y:S01]  /*d280*/  ISETP.LT.OR P4, PT, R3, 0x32, !P2 ;  /* 0x000000320300780c */ /* 0x000fe20005781670 */
[----:B------:R-:W-:Y:S01]  /*d290*/  FMUL R83, R83, R2 ;  /* 0x0000000253537220 */ /* 0x000fe20000400000 */
[----:B------:R-:W-:Y:S01]  /*d2a0*/  BSSY B0, `(.L_x_57) ;  /* 0x000000c000007945 */ /* 0x000fe20003800000 */
[----:B------:R-:W-:-:S03]  /*d2b0*/  ISETP.GE.AND P1, PT, R4, 0xc1, PT ;  /* 0x000000c10400780c */ /* 0x000fc60003f26270 */
[----:B------:R-:W-:-:S07]  /*d2c0*/  F2FP.SATFINITE.E4M3.F32.PACK_AB_MERGE_C R83, RZ, R83, RZ ;  /* 0x00000053ff53723e */ /* 0x000fce00048070ff */
[----:B------:R-:W-:Y:S05]  /*d2d0*/  @P4 BRA `(.L_x_58) ;  /* 0x0000000000204947 */ /* 0x000fea0003800000 */
[----:B-1----:R-:W-:Y:S01]  /*d2e0*/  IADD3 R7, P4, R5, R158, RZ ;  /* 0x0000009e05077210 */ /* 0x002fe20007f9e0ff */
[----:B------:R-:W-:-:S03]  /*d2f0*/  ULDC.64 UR4, c[0x0][0x5c8] ;  /* 0x0001720000047ab9 */ /* 0x000fc60000000a00 */
[----:B------:R-:W-:Y:S01]  /*d300*/  LEA R7, P5, R156, R7, 0x7 ;  /* 0x000000079c077211 */ /* 0x000fe200078a38ff */
[----:B------:R-:W-:-:S03]  /*d310*/  IMAD.X R0, R6, 0x1, R161, P4 ;  /* 0x0000000106007824 */ /* 0x000fc600020e06a1 */
[----:B---3--:R-:W-:Y:S02]  /*d320*/  IADD3 R8, P4, R7, UR4, RZ ;  /* 0x0000000407087c10 */ /* 0x008fe4000ff9e0ff */
[----:B------:R-:W-:-:S04]  /*d330*/  LEA.HI.X R0, R156, R0, R157, 0x7, P5 ;  /* 0x000000009c007211 */ /* 0x000fc800028f3c9d */
[----:B------:R-:W-:-:S05]  /*d340*/  IADD3.X R9, R0, UR5, RZ, P4, !PT ;  /* 0x0000000500097c10 */ /* 0x000fca000a7fe4ff */
[----:B------:R4:W-:Y:S02]  /*d350*/  STG.E.U8 desc[UR12][R8.64+0x31], R83 ;  /* 0x0000315308007986 */ /* 0x0009e4000c10110c */
.L_x_58:
[----:B------:R-:W-:Y:S05]  /*d360*/  BSYNC B0 ;  /* 0x0000000000007941 */ /* 0x000fea0003800000 */
.L_x_57:
[----:B-1-34-:R-:W-:Y:S01]  /*d370*/  @!P3 LEA R9, P6, R156, R158, 0x7 ;  /* 0x0000009e9c09b211 */ /* 0x01afe200078c38ff */
[-C--:B------:R-:W-:Y:S01]  /*d380*/  FMUL R84, R84, R2.reuse ;  /* 0x0000000254547220 */ /* 0x080fe20000400000 */
[----:B------:R-:W-:Y:S01]  /*d390*/  ISETP.LT.OR P5, PT, R3, 0x1, !P1 ;  /* 0x000000010300780c */ /* 0x000fe20004fa1670 */
[-C--:B------:R-:W-:Y:S01]  /*d3a0*/  FMUL R85, R85, R2.reuse ;  /* 0x0000000255557220 */ /* 0x080fe20000400000 */
[----:B------:R-:W-:Y:S01]  /*d3b0*/  @!P3 LEA.HI.X R0, R156, R161, R157, 0x7, P6 ;  /* 0x000000a19c00b211 */ /* 0x000fe200030f3c9d */
[----:B------:R-:W-:Y:S01]  /*d3c0*/  FMUL R86, R86, R2 ;  /* 0x0000000256567220 */ /* 0x000fe20000400000 */
[----:B0-----:R-:W-:Y:S01]  /*d3d0*/  @!P3 IADD3 R8, P6, R9, R18, RZ ;  /* 0x000000120908b210 */ /* 0x001fe20007fde0ff */
[----:B------:R-:W-:Y:S01]  /*d3e0*/  BSSY B0, `(.L_x_59) ;  /* 0x0000018000007945 */ /* 0x000fe20003800000 */
[----:B------:R-:W-:Y:S02]  /*d3f0*/  F2FP.SATFINITE.E4M3.F32.PACK_AB_MERGE_C R7, RZ, R84, RZ ;  /* 0x00000054ff07723e */ /* 0x000fe400048070ff */
[----:B------:R-:W-:Y:S01]  /*d400*/  ISETP.LT.OR P4, PT, R3, 0x2, !P1 ;  /* 0x000000020300780c */ /* 0x000fe20004f81670 */
[----:B------:R-:W-:Y:S01]  /*d410*/  @!P3 IMAD.X R9, R0, 0x1, R19, P6 ;  /* 0x000000010009b824 */ /* 0x000fe200030e0613 */
[----:B------:R-:W-:-:S02]  /*d420*/  @!P0 LEA R11, P6, R156, R158, 0x7 ;  /* 0x0000009e9c0b8211 */ /* 0x000fc400078c38ff */
[----:B------:R-:W-:Y:S01]  /*d430*/  F2FP.SATFINITE.E4M3.F32.PACK_AB_MERGE_C R85, RZ, R85, RZ ;  /* 0x00000055ff55723e */ /* 0x000fe200048070ff */
[----:B------:R-:W0:Y:S01]  /*d440*/  @!P5 LDC.64 R14, c[0x0][0x5c8] ;  /* 0x00017200ff0edb82 */ /* 0x000e220000000a00 */
[----:B------:R1:W-:Y:S01]  /*d450*/  @!P3 STG.E.U8 desc[UR12][R8.64+0x38], R7 ;  /* 0x000038070800b986 */ /* 0x0003e2000c10110c */
[----:B--2---:R-:W-:Y:S02]  /*d460*/  @!P0 IADD3 R10, P3, R11, R20, RZ ;  /* 0x000000140b0a8210 */ /* 0x004fe40007f7e0ff */
[----:B------:R-:W-:Y:S02]  /*d470*/  @!P0 LEA.HI.X R0, R156, R161, R157, 0x7, P6 ;  /* 0x000000a19c008211 */ /* 0x000fe400030f3c9d */
[----:B------:R-:W-:Y:S02]  /*d480*/  ISETP.LT.OR P6, PT, R3, 0x39, !P2 ;  /* 0x000000390300780c */ /* 0x000fe400057c1670 */
[----:B------:R-:W2:Y:S01]  /*d490*/  @!P4 LDC.64 R16, c[0x0][0x5c8] ;  /* 0x00017200ff10cb82 */ /* 0x000ea20000000a00 */
[----:B------:R-:W-:Y:S01]  /*d4a0*/  @!P0 IMAD.X R11, R0, 0x1, R21, P3 ;  /* 0x00000001000b8824 */ /* 0x000fe200018e0615 */
[----:B------:R-:W-:-:S04]  /*d4b0*/  F2FP.SATFINITE.E4M3.F32.PACK_AB_MERGE_C R13, RZ, R86, RZ ;  /* 0x00000056ff0d723e */ /* 0x000fc800048070ff */
        /* <DEDUP_REMOVED lines=10> */
.L_x_60:
[----:B------:R-:W-:Y:S05]  /*d560*/  BSYNC B0 ;  /* 0x0000000000007941 */ /* 0x000fea0003800000 */
.L_x_59:
[----:B------:R-:W-:Y:S01]  /*d570*/  ISETP.LT.OR P2, PT, R3, 0x3a, !P2 ;  /* 0x0000003a0300780c */ /* 0x000fe20005741670 */
[----:B------:R-:W-:Y:S01]  /*d580*/  FMUL R87, R87, R2 ;  /* 0x0000000257577220 */ /* 0x000fe20000400000 */
[----:B------:R-:W-:Y:S01]  /*d590*/  BSSY B0, `(.L_x_61) ;  /* 0x000000c000007945 */ /* 0x000fe20003800000 */
[----:B------:R-:W-:-:S03]  /*d5a0*/  ISETP.LT.OR P3, PT, R3, 0x9, !P1 ;  /* 0x000000090300780c */ /* 0x000fc60004f61670 */
        /* <DEDUP_REMOVED lines=10> */
.L_x_62:
[----:B------:R-:W-:Y:S05]  /*d650*/  BSYNC B0 ;  /* 0x0000000000007941 */ /* 0x000fea0003800000 */
.L_x_61:
[--C-:B-1-34-:R-:W-:Y:S01]  /*d660*/  @!P5 IMAD.MOV.U32 R8, RZ, RZ, R158.reuse ;  /* 0x000000ffff08d224 */ /* 0x11afe200078e009e */
[----:B------:R-:W-:Y:S01]  /*d670*/  ISETP.LT.OR P2, PT, R3, 0xa, !P1 ;  /* 0x0000000a0300780c */ /* 0x000fe20004f41670 */
[----:B------:R-:W-:Y:S02]  /*d680*/  @!P5 IMAD.MOV.U32 R9, RZ, RZ, R161 ;  /* 0x000000ffff09d224 */ /* 0x000fe400078e00a1 */
[-C--:B------:R-:W-:Y:S01]  /*d690*/  FMUL R24, R24, R2.reuse ;  /* 0x0000000218187220 */ /* 0x080fe20000400000 */
[----:B------:R-:W-:Y:S02]  /*d6a0*/  @!P4 IMAD.MOV.U32 R10, RZ, RZ, R158 ;  /* 0x000000ffff0ac224 */ /* 0x000fe400078e009e */
[----:B------:R-:W-:Y:S01]  /*d6b0*/  FMUL R25, R25, R2 ;  /* 0x0000000219197220 */ /* 0x000fe20000400000 */
[----:B------:R-:W-:Y:S01]  /*d6c0*/  @!P5 IMAD.WIDE.U32 R8, R156, 0xc0, R8 ;  /* 0x000000c09c08d825 */ /* 0x000fe200078e0008 */
[----:B------:R-:W1:Y:S01]  /*d6d0*/  @!P3 LDC.64 R18, c[0x0][0x5c8] ;  /* 0x00017200ff12bb82 */ /* 0x000e620000000a00 */
[----:B------:R-:W-:-:S02]  /*d6e0*/  F2FP.SATFINITE.E4M3.F32.PACK_AB_MERGE_C R7, RZ, R24, RZ ;  /* 0x00000018ff07723e */ /* 0x000fc400048070ff */
[----:B------:R-:W-:Y:S01]  /*d6f0*/  FMUL R26, R26, R2 ;  /* 0x000000021a1a7220 */ /* 0x000fe20000400000 */
[----:B------:R-:W-:Y:S01]  /*d700*/  @!P4 IMAD.MOV.U32 R11, RZ, RZ, R161 ;  /* 0x000000ffff0bc224 */ /* 0x000fe200078e00a1 */
[----:B0-----:R-:W-:Y:S01]  /*d710*/  @!P5 IADD3 R8, P6, R8, R14, RZ ;  /* 0x0000000e0808d210 */ /* 0x001fe20007fde0ff */
[----:B------:R-:W-:Y:S01]  /*d720*/  @!P5 IMAD R0, R157, 0xc0, RZ ;  /* 0x000000c09d00d824 */ /* 0x000fe200078e02ff */
[----:B------:R-:W-:Y:S01]  /*d730*/  F2FP.SATFINITE.E4M3.F32.PACK_AB_MERGE_C R25, RZ, R25, RZ ;  /* 0x00000019ff19723e */ /* 0x000fe200048070ff */
[----:B------:R-:W-:Y:S01]  /*d740*/  @!P4 IMAD.WIDE.U32 R10, R156, 0xc0, R10 ;  /* 0x000000c09c0ac825 */ /* 0x000fe200078e000a */
[----:B------:R-:W0:Y:S01]  /*d750*/  @!P2 LDC.64 R20, c[0x0][0x5c8] ;  /* 0x00017200ff14ab82 */ /* 0x000e220000000a00 */
[----:B------:R-:W-:Y:S01]  /*d760*/  ISETP.GE.AND P0, PT, R4, 0xc9, PT ;  /* 0x000000c90400780c */ /* 0x000fe20003f06270 */
[----:B------:R-:W-:Y:S01]  /*d770*/  BSSY B0, `(.L_x_63) ;  /* 0x0000012000007945 */ /* 0x000fe20003800000 */
[----:B------:R-:W-:Y:S01]  /*d780*/  @!P5 IADD3.X R9, R15, R9, R0, P6, !PT ;  /* 0x000000090f09d210 */ /* 0x000fe200037fe400 */
[----:B------:R-:W-:Y:S01]  /*d790*/  @!P4 IMAD R0, R157, 0xc0, RZ ;  /* 0x000000c09d00c824 */ /* 0x000fe200078e02ff */
[----:B--2---:R-:W-:-:S02]  /*d7a0*/  @!P4 IADD3 R10, P6, R10, R16, RZ ;  /* 0x000000100a0ac210 */ /* 0x004fc40007fde0ff */
[----:B------:R-:W-:Y:S01]  /*d7b0*/  F2FP.SATFINITE.E4M3.F32.PACK_AB_MERGE_C R13, RZ, R26, RZ ;  /* 0x0000001aff0d723e */ /* 0x000fe200048070ff */
[----:B------:R2:W-:Y:S01]  /*d7c0*/  @!P5 STG.E.U8 desc[UR12][R8.64], R7 ;  /* 0x000000070800d986 */ /* 0x0005e2000c10110c */
[----:B------:R-:W-:Y:S02]  /*d7d0*/  @!P4 IADD3.X R11, R17, R11, R0, P6, !PT ;  /* 0x0000000b110bc210 */ /* 0x000fe400037fe400 */
[----:B------:R-:W-:-:S03]  /*d7e0*/  ISETP.LT.OR P5, PT, R3, 0x1, !P0 ;  /* 0x000000010300780c */ /* 0x000fc600047a1670 */
[----:B------:R2:W-:Y:S10]  /*d7f0*/  @!P4 STG.E.U8 desc[UR12][R10.64+0x1], R25 ;  /* 0x000001190a00c986 */ /* 0x0005f4000c10110c */
[----:B------:R-:W-:Y:S05]  /*d800*/  @P5 BRA `(.L_x_64) ;  /* 0x0000000000205947 */ /* 0x000fea0003800000 */
[----:B--2---:R-:W-:Y:S01]  /*d810*/  IADD3 R8, P4, R5, R158, RZ ;  /* 0x0000009e05087210 */ /* 0x004fe20007f9e0ff */
[----:B------:R-:W-:Y:S01]  /*d820*/  ULDC.64 UR4, c[0x0][0x5c8] ;  /* 0x0001720000047ab9 */ /* 0x000fe20000000a00 */
[----:B------:R-:W-:-:S03]  /*d830*/  IMAD R7, R157, 0xc0, RZ ;  /* 0x000000c09d077824 */ /* 0x000fc600078e02ff */
[----:B------:R-:W-:Y:S02]  /*d840*/  IMAD.X R9, R6, 0x1, R161, P4 ;  /* 0x0000000106097824 */ /* 0x000fe400020e06a1 */
[----:B------:R-:W-:-:S03]  /*d850*/  IMAD.WIDE.U32 R8, R156, 0xc0, R8 ;  /* 0x000000c09c087825 */ /* 0x000fc600078e0008 */
[----:B------:R-:W-:-:S04]  /*d860*/  IADD3 R8, P4, R8, UR4, RZ ;  /* 0x0000000408087c10 */ /* 0x000fc8000ff9e0ff */
[----:B------:R-:W-:-:S05]  /*d870*/  IADD3.X R9, R7, UR5, R9, P4, !PT ;  /* 0x0000000507097c10 */ /* 0x000fca000a7fe409 */
[----:B------:R3:W-:Y:S04]  /*d880*/  STG.E.U8 desc[UR12][R8.64], R13 ;  /* 0x0000000d08007986 */ /* 0x0007e8000c10110c */
.L_x_64:
[----:B------:R-:W-:Y:S05]  /*d890*/  BSYNC B0 ;  /* 0x0000000000007941 */ /* 0x000fea0003800000 */
.L_x_63:
[----:B------:R-:W-:Y:S01]  /*d8a0*/  ISETP.LT.OR P6, PT, R3, 0x2, !P0 ;  /* 0x000000020300780c */ /* 0x000fe200047c1670 */
[----:B------:R-:W-:Y:S01]  /*d8b0*/  FMUL R27, R27, R2 ;  /* 0x000000021b1b7220 */ /* 0x000fe20000400000 */
[----:B--23--:R-:W-:Y:S01]  /*d8c0*/  @!P3 IMAD.MOV.U32 R8, RZ, RZ, R158 ;  /* 0x000000ffff08b224 */ /* 0x00cfe200078e009e */
[----:B------:R-:W-:Y:S01]  /*d8d0*/  BSSY B0, `(.L_x_65) ;  /* 0x000000f000007945 */ /* 0x000fe20003800000 */
[----:B------:R-:W-:Y:S01]  /*d8e0*/  @!P3 IMAD.MOV.U32 R9, RZ, RZ, R161 ;  /* 0x000000ffff09b224 */ /* 0x000fe200078e00a1 */
[C---:B------:R-:W-:Y:S02]  /*d8f0*/  ISETP.LT.OR P5, PT, R3.reuse, 0x11, !P1 ;  /* 0x000000110300780c */ /* 0x040fe40004fa1670 */
[----:B------:R-:W-:Y:S01]  /*d900*/  ISETP.LT.OR P4, PT, R3, 0x12, !P1 ;  /* 0x000000120300780c */ /* 0x000fe20004f81670 */
[----:B------:R-:W-:Y:S01]  /*d910*/  @!P3 IMAD.WIDE.U32 R10, R156, 0xc0, R8 ;  /* 0x000000c09c0ab825 */ /* 0x000fe200078e0008 */
[----:B------:R-:W-:-:S04]  /*d920*/  F2FP.SATFINITE.E4M3.F32.PACK_AB_MERGE_C R27, RZ, R27, RZ ;  /* 0x0000001bff1b723e */ /* 0x000fc800048070ff */
[----:B------:R-:W-:Y:S07]  /*d930*/  @P6 BRA `(.L_x_66) ;  /* 0x0000000000206947 */ /* 0x000fee0003800000 */
[----:B------:R-:W-:Y:S01]  /*d940*/  IADD3 R8, P6, R5, R158, RZ ;  /* 0x0000009e05087210 */ /* 0x000fe20007fde0ff */
[----:B------:R-:W-:Y:S01]  /*d950*/  ULDC.64 UR4, c[0x0][0x5c8] ;  /* 0x0001720000047ab9 */ /* 0x000fe20000000a00 */
[----:B------:R-:W-:-:S03]  /*d960*/  IMAD R7, R157, 0xc0, RZ ;  /* 0x000000c09d077824 */ /* 0x000fc600078e02ff */
[----:B------:R-:W-:Y:S02]  /*d970*/  IMAD.X R9, R6, 0x1, R161, P6 ;  /* 0x0000000106097824 */ /* 0x000fe400030e06a1 */
[----:B------:R-:W-:-:S03]  /*d980*/  IMAD.WIDE.U32 R8, R156, 0xc0, R8 ;  /* 0x000000c09c087825 */ /* 0x000fc600078e0008 */
[----:B------:R-:W-:-:S04]  /*d990*/  IADD3 R8, P6, R8, UR4, RZ ;  /* 0x0000000408087c10 */ /* 0x000fc8000ffde0ff */
[----:B------:R-:W-:-:S05]  /*d9a0*/  IADD3.X R9, R7, UR5, R9, P6, !PT ;  /* 0x0000000507097c10 */ /* 0x000fca000b7fe409 */
[----:B------:R2:W-:Y:S04]  /*d9b0*/  STG.E.U8 desc[UR12][R8.64+0x1], R27 ;  /* 0x0000011b08007986 */ /* 0x0005e8000c10110c */
.L_x_66:
[----:B------:R-:W-:Y:S05]  /*d9c0*/  BSYNC B0 ;  /* 0x0000000000007941 */ /* 0x000fea0003800000 */
.L_x_65:
[----:B------:R-:W-:Y:S01]  /*d9d0*/  @!P2 IMAD.MOV.U32 R12, RZ, RZ, R158 ;  /* 0x000000ffff0ca224 */ /* 0x000fe200078e009e */
[----:B-12---:R-:W-:Y:S01]  /*d9e0*/  @!P3 IADD3 R8, P6, R10, R18, RZ ;  /* 0x000000120a08b210 */ /* 0x006fe20007fde0ff */
[----:B------:R-:W-:Y:S02]  /*d9f0*/  @!P2 IMAD.MOV.U32 R13, RZ, RZ, R161 ;  /* 0x000000ffff0da224 */ /* 0x000fe400078e00a1 */
[-C--:B------:R-:W-:Y:S01]  /*da00*/  FMUL R28, R28, R2.reuse ;  /* 0x000000021c1c7220 */ /* 0x080fe20000400000 */
[----:B------:R-:W-:Y:S02]  /*da10*/  @!P3 IMAD R0, R157, 0xc0, RZ ;  /* 0x000000c09d00b824 */ /* 0x000fe400078e02ff */
[----:B------:R-:W-:Y:S01]  /*da20*/  FMUL R29, R29, R2 ;  /* 0x000000021d1d7220 */ /* 0x000fe20000400000 */
[----:B------:R-:W-:Y:S01]  /*da30*/  @!P2 IMAD.WIDE.U32 R12, R156, 0xc0, R12 ;  /* 0x000000c09c0ca825 */ /* 0x000fe200078e000c */
[----:B------:R-:W1:Y:S01]  /*da40*/  @!P5 LDC.64 R14, c[0x0][0x5c8] ;  /* 0x00017200ff0edb82 */ /* 0x000e620000000a00 */
[----:B------:R-:W-:-:S02]  /*da50*/  F2FP.SATFINITE.E4M3.F32.PACK_AB_MERGE_C R7, RZ, R28, RZ ;  /* 0x0000001cff07723e */ /* 0x000fc400048070ff */
[----:B------:R-:W-:Y:S01]  /*da60*/  FMUL R30, R30, R2 ;  /* 0x000000021e1e7220 */ /* 0x000fe20000400000 */
[----:B------:R-:W-:Y:S01]  /*da70*/  @!P3 IADD3.X R9, R19, R11, R0, P6, !PT ;  /* 0x0000000b1309b210 */ /* 0x000fe200037fe400 */
[----:B------:R-:W-:Y:S01]  /*da80*/  @!P2 IMAD R0, R157, 0xc0, RZ ;  /* 0x000000c09d00a824 */ /* 0x000fe200078e02ff */
[----:B0-----:R-:W-:Y:S01]  /*da90*/  @!P2 IADD3 R10, P6, R12, R20, RZ ;  /* 0x000000140c0aa210 */ /* 0x001fe20007fde0ff */
[----:B------:R-:W-:Y:S01]  /*daa0*/  BSSY B0, `(.L_x_67) ;  /* 0x0000011000007945 */ /* 0x000fe20003800000 */
[----:B------:R-:W-:Y:S01]  /*dab0*/  F2FP.SATFINITE.E4M3.F32.PACK_AB_MERGE_C R29, RZ, R29, RZ ;  /* 0x0000001dff1d723e */ /* 0x000fe200048070ff */
[----:B------:R0:W-:Y:S01]  /*dac0*/  @!P3 STG.E.U8 desc[UR12][R8.64+0x8], R7 ;  /* 0x000008070800b986 */ /* 0x0001e2000c10110c */
[----:B------:R-:W-:Y:S01]  /*dad0*/  @!P2 IADD3.X R11, R21, R13, R0, P6, !PT ;  /* 0x0000000d150ba210 */ /* 0x000fe200037fe400 */
[----:B------:R-:W2:Y:S01]  /*dae0*/  @!P4 LDC.64 R16, c[0x0][0x5c8] ;  /* 0x00017200ff10cb82 */ /* 0x000ea20000000a00 */
[----:B------:R-:W-:Y:S02]  /*daf0*/  ISETP.LT.OR P3, PT, R3, 0x9, !P0 ;  /* 0x000000090300780c */ /* 0x000fe40004761670 */
[----:B------:R-:W-:Y:S01]  /*db00*/  F2FP.SATFINITE.E4M3.F32.PACK_AB_MERGE_C R13, RZ, R30, RZ ;  /* 0x0000001eff0d723e */ /* 0x000fe200048070ff */
[----:B------:R0:W-:Y:S10]  /*db10*/  @!P2 STG.E.U8 desc[UR12][R10.64+0x9], R29 ;  /* 0x0000091d0a00a986 */ /* 0x0001f4000c10110c */
[----:B------:R-:W-:Y:S05]  /*db20*/  @P3 BRA `(.L_x_68) ;  /* 0x0000000000203947 */ /* 0x000fea0003800000 */
[----:B0-----:R-:W-:Y:S01]  /*db30*/  IADD3 R8, P2, R5, R158, RZ ;  /* 0x0000009e05087210 */ /* 0x001fe20007f5e0ff */
[----:B------:R-:W-:Y:S01]  /*db40*/  ULDC.64 UR4, c[0x0][0x5c8] ;  /* 0x0001720000047ab9 */ /* 0x000fe20000000a00 */
[----:B------:R-:W-:-:S03]  /*db50*/  IMAD R7, R157, 0xc0, RZ ;  /* 0x000000c09d077824 */ /* 0x000fc600078e02ff */
[----:B------:R-:W-:Y:S02]  /*db60*/  IMAD.X R9, R6, 0x1, R161, P2 ;  /* 0x0000000106097824 */ /* 0x000fe400010e06a1 */
[----:B------:R-:W-:-:S03]  /*db70*/  IMAD.WIDE.U32 R8, R156, 0xc0, R8 ;  /* 0x000000c09c087825 */ /* 0x000fc600078e0008 */
[----:B------:R-:W-:-:S04]  /*db80*/  IADD3 R8, P2, R8, UR4, RZ ;  /* 0x0000000408087c10 */ /* 0x000fc8000ff5e0ff */
[----:B------:R-:W-:-:S05]  /*db90*/  IADD3.X R9, R7, UR5, R9, P2, !PT ;  /* 0x0000000507097c10 */ /* 0x000fca00097fe409 */
[----:B------:R3:W-:Y:S04]  /*dba0*/  STG.E.U8 desc[UR12][R8.64+0x8], R13 ;  /* 0x0000080d08007986 */ /* 0x0007e8000c10110c */
.L_x_68:
[----:B------:R-:W-:Y:S05]  /*dbb0*/  BSYNC B0 ;  /* 0x0000000000007941 */ /* 0x000fea0003800000 */
.L_x_67:
[----:B------:R-:W-:Y:S01]  /*dbc0*/  ISETP.LT.OR P6, PT, R3, 0xa, !P0 ;  /* 0x0000000a0300780c */ /* 0x000fe200047c1670 */
[----:B------:R-:W-:Y:S01]  /*dbd0*/  FMUL R31, R31, R2 ;  /* 0x000000021f1f7220 */ /* 0x000fe20000400000 */
[----:B0--3--:R-:W-:Y:S01]  /*dbe0*/  @!P5 IMAD.MOV.U32 R8, RZ, RZ, R158 ;  /* 0x000000ffff08d224 */ /* 0x009fe200078e009e */
        /* <DEDUP_REMOVED lines=15> */
.L_x_70:
[----:B------:R-:W-:Y:S05]  /*dce0*/  BSYNC B0 ;  /* 0x0000000000007941 */ /* 0x000fea0003800000 */
.L_x_69:
[----:B------:R-:W-:Y:S01]  /*dcf0*/  @!P4 IMAD.MOV.U32 R12, RZ, RZ, R158 ;  /* 0x000000ffff0cc224 */ /* 0x000fe200078e009e */
[----:B01----:R-:W-:Y:S01]  /*dd00*/  @!P5 IADD3 R8, P6, R10, R14, RZ ;  /* 0x0000000e0a08d210 */ /* 0x003fe20007fde0ff */
[----:B------:R-:W-:Y:S02]  /*dd10*/  @!P4 IMAD.MOV.U32 R13, RZ, RZ, R161 ;  /* 0x000000ffff0dc224 */ /* 0x000fe400078e00a1 */
[-C--:B------:R-:W-:Y:S01]  /*dd20*/  FMUL R32, R32, R2.reuse ;  /* 0x0000000220207220 */ /* 0x080fe20000400000 */
[----:B------:R-:W-:Y:S02]  /*dd30*/  @!P5 IMAD R0, R157, 0xc0, RZ ;  /* 0x000000c09d00d824 */ /* 0x000fe400078e02ff */
[----:B------:R-:W-:Y:S01]  /*dd40*/  FMUL R33, R33, R2 ;  /* 0x0000000221217220 */ /* 0x000fe20000400000 */
[----:B------:R-:W-:Y:S01]  /*dd50*/  @!P4 IMAD.WIDE.U32 R12, R156, 0xc0, R12 ;  /* 0x000000c09c0cc825 */ /* 0x000fe200078e000c */
[----:B------:R-:W0:Y:S01]  /*dd60*/  @!P3 LDC.64 R18, c[0x0][0x5c8] ;  /* 0x00017200ff12bb82 */ /* 0x000e220000000a00 */
[----:B------:R-:W-:-:S02]  /*dd70*/  F2FP.SATFINITE.E4M3.F32.PACK_AB_MERGE_C R7, RZ, R32, RZ ;  /* 0x00000020ff07723e */ /* 0x000fc400048070ff */
[----:B------:R-:W-:Y:S01]  /*dd80*/  FMUL R34, R34, R2 ;  /* 0x0000000222227220 */ /* 0x000fe20000400000 */
[----:B------:R-:W-:Y:S01]  /*dd90*/  @!P5 IADD3.X R9, R15, R11, R0, P6, !PT ;  /* 0x0000000b0f09d210 */ /* 0x000fe200037fe400 */
[----:B------:R-:W-:Y:S01]  /*dda0*/  @!P4 IMAD R0, R157, 0xc0, RZ ;  /* 0x000000c09d00c824 */ /* 0x000fe200078e02ff */
[----:B--2---:R-:W-:Y:S01]  /*ddb0*/  @!P4 IADD3 R10, P6, R12, R16, RZ ;  /* 0x000000100c0ac210 */ /* 0x004fe20007fde0ff */
        /* <DEDUP_REMOVED lines=9> */
[----:B-1----:R-:W-:Y:S01]  /*de50*/  IADD3 R8, P4, R5, R158, RZ ;  /* 0x0000009e05087210 */ /* 0x002fe20007f9e0ff */
[----:B------:R-:W-:Y:S01]  /*de60*/  ULDC.64 UR4, c[0x0][0x5c8] ;  /* 0x0001720000047ab9 */ /* 0x000fe20000000a00 */
[----:B------:R-:W-:-:S03]  /*de70*/  IMAD R7, R157, 0xc0, RZ ;  /* 0x000000c09d077824 */ /* 0x000fc600078e02ff */
[----:B------:R-:W-:Y:S02]  /*de80*/  IMAD.X R9, R6, 0x1, R161, P4 ;  /* 0x0000000106097824 */ /* 0x000fe400020e06a1 */
[----:B------:R-:W-:-:S03]  /*de90*/  IMAD.WIDE.U32 R8, R156, 0xc0, R8 ;  /* 0x000000c09c087825 */ /* 0x000fc600078e0008 */
[----:B------:R-:W-:-:S04]  /*dea0*/  IADD3 R8, P4, R8, UR4, RZ ;  /* 0x0000000408087c10 */ /* 0x000fc8000ff9e0ff */
[----:B------:R-:W-:-:S05]  /*deb0*/  IADD3.X R9, R7, UR5, R9, P4, !PT ;  /* 0x0000000507097c10 */ /* 0x000fca000a7fe409 */
[----:B------:R3:W-:Y:S04]  /*dec0*/  STG.E.U8 desc[UR12][R8.64+0x10], R13 ;  /* 0x0000100d08007986 */ /* 0x0007e8000c10110c */
.L_x_72:
[----:B------:R-:W-:Y:S05]  /*ded0*/  BSYNC B0 ;  /* 0x0000000000007941 */ /* 0x000fea0003800000 */
.L_x_71:
[----:B------:R-:W-:Y:S01]  /*dee0*/  ISETP.LT.OR P6, PT, R3, 0x12, !P0 ;  /* 0x000000120300780c */ /* 0x000fe200047c1670 */
[----:B------:R-:W-:Y:S01]  /*def0*/  FMUL R35, R35, R2 ;  /* 0x0000000223237220 */ /* 0x000fe20000400000 */
[----:B-1-3--:R-:W-:Y:S01]  /*df00*/  @!P3 IMAD.MOV.U32 R8, RZ, RZ, R158 ;  /* 0x000000ffff08b224 */ /* 0x00afe200078e009e */
        /* <DEDUP_REMOVED lines=15> */
.L_x_74:
[----:B------:R-:W-:Y:S05]  /*e000*/  BSYNC B0 ;  /* 0x0000000000007941 */ /* 0x000fea0003800000 */
.L_x_73:
        /* <DEDUP_REMOVED lines=30> */
.L_x_76:
[----:B------:R-:W-:Y:S05]  /*e1f0*/  BSYNC B0 ;  /* 0x0000000000007941 */ /* 0x000fea0003800000 */
.L_x_75:
        /* <DEDUP_REMOVED lines=18> */
.L_x_78:
[----:B------:R-:W-:Y:S05]  /*e320*/  BSYNC B0 ;  /* 0x0000000000007941 */ /* 0x000fea0003800000 */
.L_x_77:
[----:B------:R-:W-:Y:S01]  /*e330*/  @!P5 IMAD R0, R157, 0xc0, RZ ;  /* 0x000000c09d00d824 */ /* 0x000fe200078e02ff */
[----:B01----:R-:W-:Y:S01]  /*e340*/  @!P5 IADD3 R8, P6, R10, R14, RZ ;  /* 0x0000000e0a08d210 */ /* 0x003fe20007fde0ff */
[----:B------:R-:W-:Y:S02]  /*e350*/  @!P4 IMAD.MOV.U32 R10, RZ, RZ, R158 ;  /* 0x000000ffff0ac224 */ /* 0x000fe400078e009e */
[-C--:B------:R-:W-:Y:S01]  /*e360*/  FMUL R40, R40, R2.reuse ;  /* 0x0000000228287220 */ /* 0x080fe20000400000 */
[----:B------:R-:W-:Y:S01]  /*e370*/  FMUL R41, R41, R2 ;  /* 0x0000000229297220 */ /* 0x000fe20000400000 */
[----:B------:R-:W-:Y:S01]  /*e380*/  @!P5 IADD3.X R9, R15, R11, R0, P6, !PT ;  /* 0x0000000b0f09d210 */ /* 0x000fe200037fe400 */
[----:B------:R-:W-:Y:S01]  /*e390*/  @!P4 IMAD.MOV.U32 R11, RZ, RZ, R161 ;  /* 0x000000ffff0bc224 */ /* 0x000fe200078e00a1 */
[----:B------:R-:W0:Y:S01]  /*e3a0*/  @!P3 LDC.64 R18, c[0x0][0x5c8] ;  /* 0x00017200ff12bb82 */ /* 0x000e220000000a00 */
[----:B------:R-:W-:Y:S01]  /*e3b0*/  @!P4 IMAD R0, R157, 0xc0, RZ ;  /* 0x000000c09d00c824 */ /* 0x000fe200078e02ff */
[----:B------:R-:W-:Y:S01]  /*e3c0*/  F2FP.SATFINITE.E4M3.F32.PACK_AB_MERGE_C R7, RZ, R40, RZ ;  /* 0x00000028ff07723e */ /* 0x000fe200048070ff */
[----:B------:R-:W-:Y:S01]  /*e3d0*/  @!P4 IMAD.WIDE.U32 R10, R156, 0xc0, R10 ;  /* 0x000000c09c0ac825 */ /* 0x000fe200078e000a */
[----:B------:R-:W-:-:S03]  /*e3e0*/  F2FP.SATFINITE.E4M3.F32.PACK_AB_MERGE_C R41, RZ, R41, RZ ;  /* 0x00000029ff29723e */ /* 0x000fc600048070ff */
[----:B------:R-:W-:Y:S01]  /*e3f0*/  FMUL R42, R42, R2 ;  /* 0x000000022a2a7220 */ /* 0x000fe20000400000 */
[----:B------:R-:W-:Y:S01]  /*e400*/  BSSY B0, `(.L_x_79) ;  /* 0x0000014000007945 */ /* 0x000fe20003800000 */
[----:B------:R1:W-:Y:S01]  /*e410*/  @!P5 STG.E.U8 desc[UR12][R8.64+0x20], R7 ;  /* 0x000020070800d986 */ /* 0x0003e2000c10110c */
[----:B--2---:R-:W-:Y:S01]  /*e420*/  @!P4 IADD3 R10, P6, R10, R16, RZ ;  /* 0x000000100a0ac210 */ /* 0x004fe20007fde0ff */
[----:B------:R-:W2:Y:S01]  /*e430*/  @!P2 LDC.64 R20, c[0x0][0x5c8] ;  /* 0x00017200ff14ab82 */ /* 0x000ea20000000a00 */
[----:B------:R-:W-:Y:S02]  /*e440*/  ISETP.LT.OR P5, PT, R3, 0x21, !P0 ;  /* 0x000000210300780c */ /* 0x000fe400047a1670 */
[----:B------:R-:W-:Y:S02]  /*e450*/  @!P4 IADD3.X R11, R17, R11, R0, P6, !PT ;  /* 0x0000000b110bc210 */ /* 0x000fe400037fe400 */
[----:B------:R-:W-:-:S03]  /*e460*/  F2FP.SATFINITE.E4M3.F32.PACK_AB_MERGE_C R15, RZ, R42, RZ ;  /* 0x0000002aff0f723e */ /* 0x000fc600048070ff */
[----:B------:R3:W-:Y:S01]  /*e470*/  @!P4 STG.E.U8 desc[UR12][R10.64+0x21], R41 ;  /* 0x000021290a00c986 */ /* 0x0007e2000c10110c */
[----:B-1----:R-:W-:Y:S02]  /*e480*/  @!P3 IMAD.MOV.U32 R8, RZ, RZ, R158 ;  /* 0x000000ffff08b224 */ /* 0x002fe400078e009e */
[----:B------:R-:W-:Y:S02]  /*e490*/  @!P3 IMAD.MOV.U32 R9, RZ, RZ, R161 ;  /* 0x000000ffff09b224 */ /* 0x000fe400078e00a1 */
[----:B------:R-:W-:Y:S01]  /*e4a0*/  @!P3 IMAD.WIDE.U32 R12, R156, 0xc0, R8 ;  /* 0x000000c09c0cb825 */ /* 0x000fe200078e0008 */
[----:B------:R-:W-:Y:S06]  /*e4b0*/  @P5 BRA `(.L_x_80) ;  /* 0x0000000000205947 */ /* 0x000fec0003800000 */
        /* <DEDUP_REMOVED lines=8> */
.L_x_80:
[----:B------:R-:W-:Y:S05]  /*e540*/  BSYNC B0 ;  /* 0x0000000000007941 */ /* 0x000fea0003800000 */
.L_x_79:
[----:B------:R-:W-:Y:S01]  /*e550*/  ISETP.LT.OR P5, PT, R3, 0x22, !P0 ;  /* 0x000000220300780c */ /* 0x000fe200047a1670 */
[-C--:B------:R-:W-:Y:S01]  /*e560*/  FMUL R43, R43, R2.reuse ;  /* 0x000000022b2b7220 */ /* 0x080fe20000400000 */
[----:B------:R-:W-:Y:S01]  /*e570*/  BSSY B0, `(.L_x_81) ;  /* 0x000000f000007945 */ /* 0x000fe20003800000 */
[----:B------:R-:W-:Y:S01]  /*e580*/  ISETP.LT.OR P6, PT, R3, 0x31, !P1 ;  /* 0x000000310300780c */ /* 0x000fe20004fc1670 */
[----:B------:R-:W-:Y:S01]  /*e590*/  FMUL R44, R44, R2 ;  /* 0x000000022c2c7220 */ /* 0x000fe20000400000 */
[----:B0--3--:R-:W-:Y:S01]  /*e5a0*/  @!P3 IADD3 R10, P4, R12, R18, RZ ;  /* 0x000000120c0ab210 */ /* 0x009fe20007f9e0ff */
[----:B------:R-:W-:Y:S01]  /*e5b0*/  @!P3 IMAD R0, R157, 0xc0, RZ ;  /* 0x000000c09d00b824 */ /* 0x000fe200078e02ff */
[----:B------:R-:W-:-:S06]  /*e5c0*/  F2FP.SATFINITE.E4M3.F32.PACK_AB_MERGE_C R43, RZ, R43, RZ ;  /* 0x0000002bff2b723e */ /* 0x000fcc00048070ff */
        /* <DEDUP_REMOVED lines=9> */
.L_x_82:
[----:B------:R-:W-:Y:S05]  /*e660*/  BSYNC B0 ;  /* 0x0000000000007941 */ /* 0x000fea0003800000 */
.L_x_81:
[----:B------:R-:W-:Y:S01]  /*e670*/  @!P3 IADD3.X R11, R19, R13, R0, P4, !PT ;  /* 0x0000000d130bb210 */ /* 0x000fe200027fe400 */
[----:B01----:R-:W-:Y:S01]  /*e680*/  @!P2 IMAD.MOV.U32 R8, RZ, RZ, R158 ;  /* 0x000000ffff08a224 */ /* 0x003fe200078e009e */
[C---:B------:R-:W-:Y:S01]  /*e690*/  ISETP.LT.OR P5, PT, R3.reuse, 0x32, !P1 ;  /* 0x000000320300780c */ /* 0x040fe20004fa1670 */
[----:B------:R-:W-:Y:S01]  /*e6a0*/  @!P2 IMAD.MOV.U32 R9, RZ, RZ, R161 ;  /* 0x000000ffff09a224 */ /* 0x000fe200078e00a1 */
[C---:B------:R-:W-:Y:S01]  /*e6b0*/  ISETP.LT.OR P4, PT, R3.reuse, 0x39, !P1 ;  /* 0x000000390300780c */ /* 0x040fe20004f81670 */
[----:B------:R-:W0:Y:S01]  /*e6c0*/  @!P6 LDC.64 R12, c[0x0][0x5c8] ;  /* 0x00017200ff0ceb82 */ /* 0x000e220000000a00 */
[----:B------:R-:W-:Y:S01]  /*e6d0*/  ISETP.LT.OR P1, PT, R3, 0x3a, !P1 ;  /* 0x0000003a0300780c */ /* 0x000fe20004f21670 */
[----:B------:R-:W-:Y:S01]  /*e6e0*/  @!P2 IMAD.WIDE.U32 R8, R156, 0xc0, R8 ;  /* 0x000000c09c08a825 */ /* 0x000fe200078e0008 */
[----:B------:R-:W-:-:S03]  /*e6f0*/  F2FP.SATFINITE.E4M3.F32.PACK_AB_MERGE_C R7, RZ, R44, RZ ;  /* 0x0000002cff07723e */ /* 0x000fc600048070ff */
[-C--:B------:R-:W-:Y:S01]  /*e700*/  FMUL R45, R45, R2.reuse ;  /* 0x000000022d2d7220 */ /* 0x080fe20000400000 */
[----:B------:R-:W-:Y:S01]  /*e710*/  FMUL R46, R46, R2 ;  /* 0x000000022e2e7220 */ /* 0x000fe20000400000 */
[----:B------:R-:W-:Y:S01]  /*e720*/  @!P2 IMAD R0, R157, 0xc0, RZ ;  /* 0x000000c09d00a824 */ /* 0x000fe200078e02ff */
[----:B------:R-:W-:Y:S01]  /*e730*/  BSSY B0, `(.L_x_83) ;  /* 0x000001c000007945 */ /* 0x000fe20003800000 */
[----:B------:R1:W-:Y:S01]  /*e740*/  @!P3 STG.E.U8 desc[UR12][R10.64+0x28], R7 ;  /* 0x000028070a00b986 */ /* 0x0003e2000c10110c */
[----:B--2---:R-:W-:Y:S01]  /*e750*/  @!P2 IADD3 R8, P3, R8, R20, RZ ;  /* 0x000000140808a210 */ /* 0x004fe20007f7e0ff */
[----:B------:R-:W2:Y:S01]  /*e760*/  @!P5 LDC.64 R18, c[0x0][0x5c8] ;  /* 0x00017200ff12db82 */ /* 0x000ea20000000a00 */
[----:B------:R-:W-:Y:S02]  /*e770*/  F2FP.SATFINITE.E4M3.F32.PACK_AB_MERGE_C R45, RZ, R45, RZ ;  /* 0x0000002dff2d723e */ /* 0x000fe400048070ff */
[----:B------:R-:W-:Y:S01]  /*e780*/  @!P2 IADD3.X R9, R21, R9, R0, P3, !PT ;  /* 0x000000091509a210 */ /* 0x000fe20001ffe400 */
[----:B------:R-:W-:Y:S01]  /*e790*/  @!P6 IMAD R0, R157, 0xc0, RZ ;  /* 0x000000c09d00e824 */ /* 0x000fe200078e02ff */
[----:B------:R-:W-:-:S03]  /*e7a0*/  ISETP.LT.OR P3, PT, R3, 0x29, !P0 ;  /* 0x000000290300780c */ /* 0x000fc60004761670 */
[----:B------:R-:W3:Y:S01]  /*e7b0*/  @!P4 LDC.64 R22, c[0x0][0x5c8] ;  /* 0x00017200ff16cb82 */ /* 0x000ee20000000a00 */
[----:B------:R4:W-:Y:S01]  /*e7c0*/  @!P2 STG.E.U8 desc[UR12][R8.64+0x29], R45 ;  /* 0x0000292d0800a986 */ /* 0x0009e2000c10110c */
[----:B-1----:R-:W-:Y:S01]  /*e7d0*/  @!P6 IMAD.MOV.U32 R10, RZ, RZ, R158 ;  /* 0x000000ffff0ae224 */ /* 0x002fe200078e009e */
[----:B------:R-:W-:Y:S01]  /*e7e0*/  F2FP.SATFINITE.E4M3.F32.PACK_AB_MERGE_C R7, RZ, R46, RZ ;  /* 0x0000002eff07723e */ /* 0x000fe200048070ff */
[----:B------:R-:W-:-:S04]  /*e7f0*/  @!P6 IMAD.MOV.U32 R11, RZ, RZ, R161 ;  /* 0x000000ffff0be224 */ /* 0x000fc800078e00a1 */
[----:B------:R-:W1:Y:S01]  /*e800*/  @!P1 LDC.64 R24, c[0x0][0x5c8] ;  /* 0x00017200ff189b82 */ /* 0x000e620000000a00 */
[----:B------:R-:W-:-:S04]  /*e810*/  @!P6 IMAD.WIDE.U32 R10, R156, 0xc0, R10 ;  /* 0x000000c09c0ae825 */ /* 0x000fc800078e000a */
[----:B----4-:R-:W-:Y:S01]  /*e820*/  @!P5 IMAD.MOV.U32 R8, RZ, RZ, R158 ;  /* 0x000000ffff08d224 */ /* 0x010fe200078e009e */
[----:B0-----:R-:W-:Y:S01]  /*e830*/  @!P6 IADD3 R12, P2, R10, R12, RZ ;  /* 0x0000000c0a0ce210 */ /* 0x001fe20007f5e0ff */
[----:B------:R-:W-:Y:S02]  /*e840*/  @!P5 IMAD.MOV.U32 R9, RZ, RZ, R161 ;  /* 0x000000ffff09d224 */ /* 0x000fe400078e00a1 */
[----:B------:R-:W-:Y:S01]  /*e850*/  @!P5 IMAD.WIDE.U32 R14, R156, 0xc0, R8 ;  /* 0x000000c09c0ed825 */ /* 0x000fe200078e0008 */
[----:B------:R-:W-:Y:S09]  /*e860*/  @P3 BRA `(.L_x_84) ;  /* 0x0000000000203947 */ /* 0x000ff20003800000 */
        /* <DEDUP_REMOVED lines=8> */
.L_x_84:
[----:B------:R-:W-:Y:S05]  /*e8f0*/  BSYNC B0 ;  /* 0x0000000000007941 */ /* 0x000fea0003800000 */
.L_x_83:
[----:B------:R-:W-:Y:S01]  /*e900*/  ISETP.LT.OR P3, PT, R3, 0x2a, !P0 ;  /* 0x0000002a0300780c */ /* 0x000fe20004761670 */
[-C--:B------:R-:W-:Y:S01]  /*e910*/  FMUL R48, R48, R2.reuse ;  /* 0x0000000230307220 */ /* 0x080fe20000400000 */
[-C--:B------:R-:W-:Y:S01]  /*e920*/  FMUL R47, R47, R2.reuse ;  /* 0x000000022f2f7220 */ /* 0x080fe20000400000 */
[----:B------:R-:W-:Y:S01]  /*e930*/  BSSY B0, `(.L_x_85) ;  /* 0x0000010000007945 */ /* 0x000fe20003800000 */
[----:B------:R-:W-:Y:S01]  /*e940*/  @!P6 IADD3.X R13, R13, R11, R0, P2, !PT ;  /* 0x0000000b0d0de210 */ /* 0x000fe200017fe400 */
[----:B------:R-:W-:Y:S01]  /*e950*/  FMUL R49, R49, R2 ;  /* 0x0000000231317220 */ /* 0x000fe20000400000 */
[----:B--2---:R-:W-:Y:S01]  /*e960*/  @!P5 IADD3 R10, P2, R14, R18, RZ ;  /* 0x000000120e0ad210 */ /* 0x004fe20007f5e0ff */
[----:B------:R-:W-:Y:S01]  /*e970*/  @!P5 IMAD R0, R157, 0xc0, RZ ;  /* 0x000000c09d00d824 */ /* 0x000fe200078e02ff */
[----:B0-----:R-:W-:Y:S02]  /*e980*/  F2FP.SATFINITE.E4M3.F32.PACK_AB_MERGE_C R7, RZ, R48, RZ ;  /* 0x00000030ff07723e */ /* 0x001fe400048070ff */
[----:B------:R-:W-:-:S03]  /*e990*/  F2FP.SATFINITE.E4M3.F32.PACK_AB_MERGE_C R47, RZ, R47, RZ ;  /* 0x0000002fff2f723e */ /* 0x000fc600048070ff */
        /* <DEDUP_REMOVED lines=9> */
.L_x_86:
[----:B------:R-:W-:Y:S05]  /*ea30*/  BSYNC B0 ;  /* 0x0000000000007941 */ /* 0x000fea0003800000 */
.L_x_85:
[----:B------:R2:W-:Y:S01]  /*ea40*/  @!P6 STG.E.U8 desc[UR12][R12.64+0x30], R7 ;  /* 0x000030070c00e986 */ /* 0x0005e2000c10110c */
[----:B------:R-:W-:Y:S01]  /*ea50*/  ISETP.LT.OR P6, PT, R3, 0x31, !P0 ;  /* 0x000000310300780c */ /* 0x000fe200047c1670 */
[----:B------:R-:W-:Y:S01]  /*ea60*/  FMUL R50, R50, R2 ;  /* 0x0000000232327220 */ /* 0x000fe20000400000 */
[----:B------:R-:W-:Y:S01]  /*ea70*/  @!P5 IADD3.X R11, R19, R15, R0, P2, !PT ;  /* 0x0000000f130bd210 */ /* 0x000fe200017fe400 */
[----:B0-----:R-:W-:Y:S01]  /*ea80*/  @!P4 IMAD.MOV.U32 R8, RZ, RZ, R158 ;  /* 0x000000ffff08c224 */ /* 0x001fe200078e009e */
[----:B------:R-:W-:Y:S01]  /*ea90*/  F2FP.SATFINITE.E4M3.F32.PACK_AB_MERGE_C R49, RZ, R49, RZ ;  /* 0x00000031ff31723e */ /* 0x000fe200048070ff */
[----:B------:R-:W-:Y:S01]  /*eaa0*/  @!P4 IMAD.MOV.U32 R9, RZ, RZ, R161 ;  /* 0x000000ffff09c224 */ /* 0x000fe200078e00a1 */
[----:B------:R-:W-:Y:S01]  /*eab0*/  BSSY B0, `(.L_x_87) ;  /* 0x0000013000007945 */ /* 0x000fe20003800000 */
[C---:B------:R-:W-:Y:S02]  /*eac0*/  ISETP.LT.OR P3, PT, R3.reuse, 0x32, !P0 ;  /* 0x000000320300780c */ /* 0x040fe40004761670 */
[----:B------:R0:W-:Y:S01]  /*ead0*/  @!P5 STG.E.U8 desc[UR12][R10.64+0x31], R49 ;  /* 0x000031310a00d986 */ /* 0x0001e2000c10110c */
[C---:B------:R-:W-:Y:S01]  /*eae0*/  ISETP.LT.OR P2, PT, R3.reuse, 0x39, !P0 ;  /* 0x000000390300780c */ /* 0x040fe20004741670 */
[----:B--2---:R-:W-:Y:S01]  /*eaf0*/  @!P4 IMAD.WIDE.U32 R12, R156, 0xc0, R8 ;  /* 0x000000c09c0cc825 */ /* 0x004fe200078e0008 */
[----:B------:R-:W-:-:S02]  /*eb00*/  ISETP.LT.OR P0, PT, R3, 0x3a, !P0 ;  /* 0x0000003a0300780c */ /* 0x000fc40004701670 */
[----:B------:R-:W-:Y:S01]  /*eb10*/  F2FP.SATFINITE.E4M3.F32.PACK_AB_MERGE_C R3, RZ, R50, RZ ;  /* 0x00000032ff03723e */ /* 0x000fe200048070ff */
[----:B0-----:R-:W-:Y:S02]  /*eb20*/  @!P1 IMAD.MOV.U32 R10, RZ, RZ, R158 ;  /* 0x000000ffff0a9224 */ /* 0x001fe400078e009e */
        /* <DEDUP_REMOVED lines=11> */
.L_x_88:
[----:B------:R-:W-:Y:S05]  /*ebe0*/  BSYNC B0 ;  /* 0x0000000000007941 */ /* 0x000fea0003800000 */
.L_x_87:
[----:B------:R-:W-:Y:S01]  /*ebf0*/  FMUL R51, R51, R2 ;  /* 0x0000000233337220 */ /* 0x000fe20000400000 */
[----:B------:R-:W-:Y:S01]  /*ec00*/  BSSY B0, `(.L_x_89) ;  /* 0x0000011000007945 */ /* 0x000fe20003800000 */
[----:B---3--:R-:W-:Y:S01]  /*ec10*/  @!P4 IADD3 R10, P5, R12, R22, RZ ;  /* 0x000000160c0ac210 */ /* 0x008fe20007fbe0ff */
[----:B------:R-:W-:Y:S01]  /*ec20*/  FMUL R52, R52, R2 ;  /* 0x0000000234347220 */ /* 0x000fe20000400000 */
[----:B-1----:R-:W-:Y:S01]  /*ec30*/  @!P1 IADD3 R16, P6, R14, R24, RZ ;  /* 0x000000180e109210 */ /* 0x002fe20007fde0ff */
[----:B------:R-:W-:Y:S01]  /*ec40*/  FMUL R53, R53, R2 ;  /* 0x0000000235357220 */ /* 0x000fe20000400000 */
[C---:B------:R-:W-:Y:S01]  /*ec50*/  @!P4 IMAD R0, R157.reuse, 0xc0, RZ ;  /* 0x000000c09d00c824 */ /* 0x040fe200078e02ff */
[----:B------:R-:W-:Y:S01]  /*ec60*/  F2FP.SATFINITE.E4M3.F32.PACK_AB_MERGE_C R51, RZ, R51, RZ ;  /* 0x00000033ff33723e */ /* 0x000fe200048070ff */
[----:B------:R-:W-:Y:S01]  /*ec70*/  @!P1 IMAD R4, R157, 0xc0, RZ ;  /* 0x000000c09d049824 */ /* 0x000fe200078e02ff */
[----:B------:R-:W-:Y:S08]  /*ec80*/  @P3 BRA `(.L_x_90) ;  /* 0x0000000000203947 */ /* 0x000ff00003800000 */
        /* <DEDUP_REMOVED lines=8> */
.L_x_90:
[----:B------:R-:W-:Y:S05]  /*ed10*/  BSYNC B0 ;  /* 0x0000000000007941 */ /* 0x000fea0003800000 */
.L_x_89:
[----:B------:R-:W-:Y:S01]  /*ed20*/  @!P4 IADD3.X R11, R23, R13, R0, P5, !PT ;  /* 0x0000000d170bc210 */ /* 0x000fe20002ffe400 */
[----:B------:R-:W-:Y:S01]  /*ed30*/  FMUL R54, R54, R2 ;  /* 0x0000000236367220 */ /* 0x000fe20000400000 */
[----:B0-----:R-:W-:Y:S01]  /*ed40*/  F2FP.SATFINITE.E4M3.F32.PACK_AB_MERGE_C R3, RZ, R52, RZ ;  /* 0x00000034ff03723e */ /* 0x001fe200048070ff */
[----:B------:R-:W-:Y:S01]  /*ed50*/  BSSY B0, `(.L_x_91) ;  /* 0x000000f000007945 */ /* 0x000fe20003800000 */
[----:B------:R-:W-:Y:S02]  /*ed60*/  @!P1 IADD3.X R17, R25, R15, R4, P6, !PT ;  /* 0x0000000f19119210 */ /* 0x000fe400037fe404 */
[----:B------:R-:W-:Y:S01]  /*ed70*/  F2FP.SATFINITE.E4M3.F32.PACK_AB_MERGE_C R53, RZ, R53, RZ ;  /* 0x00000035ff35723e */ /* 0x000fe200048070ff */
[----:B------:R0:W-:Y:S01]  /*ed80*/  @!P4 STG.E.U8 desc[UR12][R10.64+0x38], R3 ;  /* 0x000038030a00c986 */ /* 0x0001e2000c10110c */
[----:B------:R-:W-:-:S03]  /*ed90*/  F2FP.SATFINITE.E4M3.F32.PACK_AB_MERGE_C R7, RZ, R54, RZ ;  /* 0x00000036ff07723e */ /* 0x000fc600048070ff */
[----:B------:R0:W-:Y:S01]  /*eda0*/  @!P1 STG.E.U8 desc[UR12][R16.64+0x39], R53 ;  /* 0x0000393510009986 */ /* 0x0001e2000c10110c */
[----:B------:R-:W-:Y:S05]  /*edb0*/  @P2 BRA `(.L_x_92) ;  /* 0x0000000000202947 */ /* 0x000fea0003800000 */
[----:B-1----:R-:W-:Y:S01]  /*edc0*/  IADD3 R8, P1, R5, R158, RZ ;  /* 0x0000009e05087210 */ /* 0x002fe20007f3e0ff */
[----:B------:R-:W-:Y:S01]  /*edd0*/  ULDC.64 UR4, c[0x0][0x5c8] ;  /* 0x0001720000047ab9 */ /* 0x000fe20000000a00 */
[----:B0-----:R-:W-:-:S03]  /*ede0*/  IMAD R3, R157, 0xc0, RZ ;  /* 0x000000c09d037824 */ /* 0x001fc600078e02ff */
[----:B------:R-:W-:Y:S02]  /*edf0*/  IMAD.X R9, R6, 0x1, R161, P1 ;  /* 0x0000000106097824 */ /* 0x000fe400008e06a1 */
[----:B------:R-:W-:-:S03]  /*ee00*/  IMAD.WIDE.U32 R8, R156, 0xc0, R8 ;  /* 0x000000c09c087825 */ /* 0x000fc600078e0008 */
[----:B------:R-:W-:-:S04]  /*ee10*/  IADD3 R8, P1, R8, UR4, RZ ;  /* 0x0000000408087c10 */ /* 0x000fc8000ff3e0ff */
[----:B------:R-:W-:-:S05]  /*ee20*/  IADD3.X R9, R3, UR5, R9, P1, !PT ;  /* 0x0000000503097c10 */ /* 0x000fca0008ffe409 */
[----:B------:R2:W-:Y:S04]  /*ee30*/  STG.E.U8 desc[UR12][R8.64+0x38], R7 ;  /* 0x0000380708007986 */ /* 0x0005e8000c10110c */
.L_x_92:
[----:B------:R-:W-:Y:S05]  /*ee40*/  BSYNC B0 ;  /* 0x0000000000007941 */ /* 0x000fea0003800000 */
.L_x_91:
[----:B------:R-:W-:Y:S05]  /*ee50*/  @P0 EXIT ;  /* 0x000000000000094d */ /* 0x000fea0003800000 */
[----:B------:R-:W-:Y:S01]  /*ee60*/  IADD3 R158, P0, R5, R158, RZ ;  /* 0x0000009e059e7210 */ /* 0x000fe20007f1e0ff */
[----:B------:R-:W-:Y:S01]  /*ee70*/  ULDC.64 UR4, c[0x0][0x5c8] ;  /* 0x0001720000047ab9 */ /* 0x000fe20000000a00 */
[----:B------:R-:W-:Y:S01]  /*ee80*/  FMUL R55, R55, R2 ;  /* 0x0000000237377220 */ /* 0x000fe20000400000 */
[----:B------:R-:W-:Y:S02]  /*ee90*/  IMAD R157, R157, 0xc0, RZ ;  /* 0x000000c09d9d7824 */ /* 0x000fe400078e02ff */
[----:B------:R-:W-:Y:S02]  /*eea0*/  IMAD.X R159, R6, 0x1, R161, P0 ;  /* 0x00000001069f7824 */ /* 0x000fe400000e06a1 */
[----:B------:R-:W-:Y:S01]  /*eeb0*/  F2FP.SATFINITE.E4M3.F32.PACK_AB_MERGE_C R55, RZ, R55, RZ ;  /* 0x00000037ff37723e */ /* 0x000fe200048070ff */
[----:B------:R-:W-:-:S03]  /*eec0*/  IMAD.WIDE.U32 R158, R156, 0xc0, R158 ;  /* 0x000000c09c9e7825 */ /* 0x000fc600078e009e */
[----:B------:R-:W-:-:S04]  /*eed0*/  IADD3 R2, P0, R158, UR4, RZ ;  /* 0x000000049e027c10 */ /* 0x000fc8000ff1e0ff */
[----:B0-----:R-:W-:-:S05]  /*eee0*/  IADD3.X R3, R157, UR5, R159, P0, !PT ;  /* 0x000000059d037c10 */ /* 0x001fca00087fe49f */
[----:B------:R-:W-:Y:S01]  /*eef0*/  STG.E.U8 desc[UR12][R2.64+0x39], R55 ;  /* 0x0000393702007986 */ /* 0x000fe2000c10110c */
[----:B------:R-:W-:Y:S05]  /*ef00*/  EXIT ;  /* 0x000000000000794d */ /* 0x000fea0003800000 */
.L_x_14:
[----:B------:R-:W-:-:S13]  /*ef10*/  ISETP.NE.AND P0, PT, R6, RZ, PT ;  /* 0x000000ff0600720c */ /* 0x000fda0003f05270 */
[----:B------:R-:W-:Y:S05]  /*ef20*/  @P0 EXIT ;  /* 0x000000000000094d */ /* 0x000fea0003800000 */
[----:B------:R-:W-:-:S13]  /*ef30*/  ELECT P0, URZ, PT ;  /* 0x00000000003f782f */ /* 0x000fda0003800000 */
[----:B------:R-:W-:Y:S05]  /*ef40*/  @!P0 BRA `(.L_x_93) ;  /* 0x0000000400c08947 */ /* 0x000fea0003800000 */
[----:B------:R-:W-:-:S13]  /*ef50*/  ISETP.GE.AND P0, PT, R4, 0x1, PT ;  /* 0x000000010400780c */ /* 0x000fda0003f06270 */
[----:B------:R-:W-:Y:S05]  /*ef60*/  @!P0 BRA `(.L_x_93) ;  /* 0x0000000400b88947 */ /* 0x000fea0003800000 */
[----:B------:R-:W0:Y:S01]  /*ef70*/  S2R R6, SR_CgaCtaId ;  /* 0x0000000000067919 */ /* 0x000e220000008800 */
[----:B------:R-:W-:Y:S01]  /*ef80*/  IMAD.SHL.U32 R20, R11, 0x100, RZ ;  /* 0x000001000b147824 */ /* 0x000fe200078e00ff */
[----:B------:R-:W-:Y:S01]  /*ef90*/  ULDC UR4, c[0x0][0x384] ;  /* 0x0000e10000047ab9 */ /* 0x000fe20000000800 */
[----:B------:R-:W-:Y:S01]  /*efa0*/  LOP3.LUT P0, RZ, R10, 0x1f, RZ, 0xc0, !PT ;  /* 0x0000001f0aff7812 */ /* 0x000fe2000780c0ff */
[----:B------:R-:W-:Y:S01]  /*efb0*/  ULDC UR5, c[0x0][0x388] ;  /* 0x0000e20000057ab9 */ /* 0x000fe20000000800 */
[C---:B------:R-:W-:Y:S01]  /*efc0*/  ISETP.NE.AND P1, PT, R12.reuse, RZ, PT ;  /* 0x000000ff0c00720c */ /* 0x040fe20003f25270 */
[----:B------:R-:W-:Y:S01]  /*efd0*/  IMAD.MOV.U32 R7, RZ, RZ, 0x1 ;  /* 0x00000001ff077424 */ /* 0x000fe200078e00ff */
[----:B------:R-:W-:Y:S01]  /*efe0*/  ISETP.NE.OR P0, PT, R12, RZ, !P0 ;  /* 0x000000ff0c00720c */ /* 0x000fe20004705670 */
[----:B------:R-:W-:Y:S01]  /*eff0*/  IMAD.MOV.U32 R9, RZ, RZ, RZ ;  /* 0x000000ffff097224 */ /* 0x000fe200078e00ff */
[----:B------:R-:W-:Y:S02]  /*f000*/  LOP3.LUT R21, R8, 0x2, RZ, 0xfc, !PT ;  /* 0x0000000208157812 */ /* 0x000fe400078efcff */
[----:B------:R-:W-:Y:S01]  /*f010*/  CS2R R10, SRZ ;  /* 0x00000000000a7805 */ /* 0x000fe2000001ff00 */
[----:B------:R-:W-:-:S02]  /*f020*/  IMAD.MOV.U32 R12, RZ, RZ, RZ ;  /* 0x000000ffff0c7224 */ /* 0x000fc400078e00ff */
[----:B0----5:R-:W-:-:S05]  /*f030*/  IMAD.SHL.U32 R0, R6, 0x20, RZ ;  /* 0x0000002006007824 */ /* 0x021fca00078e00ff */
[----:B--2---:R-:W-:Y:S01]  /*f040*/  LOP3.LUT R2, R0, 0x20, RZ, 0xc0, !PT ;  /* 0x0000002000027812 */ /* 0x004fe200078ec0ff */
[----:B------:R-:W-:-:S04]  /*f050*/  IMAD R0, R14, R15, RZ ;  /* 0x0000000f0e007224 */ /* 0x000fc800078e02ff */
[----:B------:R-:W-:Y:S02]  /*f060*/  IMAD R5, R13, 0x40, R2 ;  /* 0x000000400d057824 */ /* 0x000fe400078e0202 */
[----:B------:R-:W-:Y:S02]  /*f070*/  IMAD.SHL.U32 R2, R6, 0x800, RZ ;  /* 0x0000080006027824 */ /* 0x000fe400078e00ff */
[----:B------:R-:W-:-:S03]  /*f080*/  IMAD.HI.U32 R6, R20, UR4, RZ ;  /* 0x0000000414067c27 */ /* 0x000fc6000f8e00ff */
[----:B------:R-:W-:Y:S01]  /*f090*/  LOP3.LUT R2, R2, 0x800, RZ, 0xc0, !PT ;  /* 0x0000080002027812 */ /* 0x000fe200078ec0ff */
[----:B------:R-:W-:Y:S01]  /*f0a0*/  IMAD R0, R3, R0, 0x1 ;  /* 0x0000000103007424 */ /* 0x000fe200078e0200 */
[----:B------:R-:W-:-:S07]  /*f0b0*/  SHF.R.U32.HI R6, RZ, UR5, R6 ;  /* 0x00000005ff067c19 */ /* 0x000fce0008011606 */
.L_x_97:
[----:B------:R-:W0:Y:S01]  /*f0c0*/  S2R R14, SR_CgaCtaId ;  /* 0x00000000000e7919 */ /* 0x000e220000008800 */
[----:B------:R-:W-:-:S04]  /*f0d0*/  MOV R13, 0x400 ;  /* 0x00000400000d7802 */ /* 0x000fc80000000f00 */
[----:B0-----:R-:W-:Y:S02]  /*f0e0*/  LEA R22, R14, R13, 0x18 ;  /* 0x0000000d0e167211 */ /* 0x001fe400078ec0ff */
[----:B------:R-:W-:-:S03]  /*f0f0*/  SHF.L.U32 R13, R7, 0x1f, RZ ;  /* 0x0000001f070d7819 */ /* 0x000fc600000006ff */
[----:B------:R-:W-:-:S07]  /*f100*/  IMAD R14, R9, 0x8, R22 ;  /* 0x00000008090e7824 */ /* 0x000fce00078e0216 */
.L_x_94:
[----:B0-----:R0:W1:Y:S02]  /*f110*/  SYNCS.PHASECHK.TRANS64.TRYWAIT P2, [R14+URZ+0x37058], R13 ;  /* 0x0370580d0e0075a7 */ /* 0x001064000804017f */
[----:B-1----:R-:W-:Y:S05]  /*f120*/  @!P2 NANOSLEEP.SYNCS 0x989680 ;  /* 0x009896800000a95d */ /* 0x002fea0003900000 */
[----:B------:R-:W1:Y:S02]  /*f130*/  @!P2 SYNCS.PHASECHK.TRANS64 P2, [R14+URZ+0x37058], R13 ;  /* 0x0370580d0e00a5a7 */ /* 0x000e64000804007f */
[----:B-1----:R-:W-:Y:S05]  /*f140*/  @!P2 BRA `(.L_x_94) ;  /* 0xfffffffc00f0a947 */ /* 0x002fea000383ffff */
[----:B0-----:R-:W0:Y:S02]  /*f150*/  @!P1 LDC R13, c[0x0][0x500] ;  /* 0x00014000ff0d9b82 */ /* 0x001e240000000800 */
[----:B0-----:R0:W-:Y:S02]  /*f160*/  @!P1 SYNCS.ARRIVE.TRANS64 RZ, [R14+URZ+0x37000], R13 ;  /* 0x0370000d0eff99a7 */ /* 0x0011e4000800003f */
[----:B0-----:R-:W-:-:S04]  /*f170*/  PRMT R13, R21, 0x9910, RZ ;  /* 0x00009910150d7816 */ /* 0x001fc800000000ff */
[----:B------:R-:W-:-:S13]  /*f180*/  ISETP.NE.AND P2, PT, R13, 0x2, PT ;  /* 0x000000020d00780c */ /* 0x000fda0003f45270 */
[----:B------:R-:W-:Y:S05]  /*f190*/  @P2 BRA `(.L_x_95) ;  /* 0x0000000000042947 */ /* 0x000fea0003800000 */
[----:B------:R-:W-:Y:S01]  /*f1a0*/  BPT.TRAP 0x1 ;  /* 0x000000040000795c */ /* 0x000fe20000300000 */
.L_x_95:
[----:B------:R-:W-:Y:S05]  /*f1b0*/  @P0 BRA `(.L_x_96) ;  /* 0x0000000000040947 */ /* 0x000fea0003800000 */
[----:B------:R-:W-:Y:S01]  /*f1c0*/  BPT.TRAP 0x1 ;  /* 0x000000040000795c */ /* 0x000fe20000300000 */
.L_x_96:
[----:B------:R-:W0:Y:S01]  /*f1d0*/  LDC R15, c[0x0][0x380] ;  /* 0x0000e000ff0f7b82 */ /* 0x000e220000000800 */
[----:B------:R-:W-:Y:S01]  /*f1e0*/  R2UR UR4, R6 ;  /* 0x00000000060472ca */ /* 0x000fe200000e0000 */
[----:B------:R-:W-:Y:S01]  /*f1f0*/  ULDC UR20, c[0x0][0x38c] ;  /* 0x0000e30000147ab9 */ /* 0x000fe20000000800 */
[----:B------:R-:W-:Y:S01]  /*f200*/  R2UR UR5, R20 ;  /* 0x00000000140572ca */ /* 0x000fe200000e0000 */
[----:B------:R-:W-:Y:S01]  /*f210*/  UISETP.NE.AND UP0, UPT, UR20, 0x1, UPT ;  /* 0x000000011400788c */ /* 0x000fe2000bf05270 */
[----:B------:R-:W-:Y:S01]  /*f220*/  R2UR UR17, R14 ;  /* 0x000000000e1172ca */ /* 0x000fe200000e0000 */
[C---:B------:R-:W-:Y:S01]  /*f230*/  VIADD R14, R12.reuse, 0x1 ;  /* 0x000000010c0e7836 */ /* 0x040fe20000000000 */
[----:B------:R-:W-:Y:S01]  /*f240*/  R2UR UR18, R12 ;  /* 0x000000000c1272ca */ /* 0x000fe200000e0000 */
[----:B------:R-:W1:Y:S01]  /*f250*/  LDC.64 R16, c[0x0][0x3b8] ;  /* 0x0000ee00ff107b82 */ /* 0x000e620000000a00 */
[C---:B------:R-:W-:Y:S01]  /*f260*/  IMAD R23, R9.reuse, 0x1000, R2 ;  /* 0x0000100009177824 */ /* 0x040fe200078e0202 */
[----:B------:R-:W-:Y:S01]  /*f270*/  R2UR UR9, R22 ;  /* 0x00000000160972ca */ /* 0x000fe200000e0000 */
[----:B------:R-:W-:Y:S01]  /*f280*/  VIADD R0, R0, 0xffffffff ;  /* 0xffffffff00007836 */ /* 0x000fe20000000000 */
[----:B------:R-:W-:Y:S01]  /*f290*/  R2UR UR16, R9 ;  /* 0x00000000091072ca */ /* 0x000fe200000e0000 */
[----:B------:R-:W-:Y:S01]  /*f2a0*/  ULDC.64 UR24, c[0x0][0x198] ;  /* 0x0000660000187ab9 */ /* 0x000fe20000000a00 */
[----:B------:R-:W-:Y:S01]  /*f2b0*/  R2UR UR8, R23 ;  /* 0x00000000170872ca */ /* 0x000fe200000e0000 */
[----:B------:R-:W-:Y:S01]  /*f2c0*/  @UP0 ULDC.64 UR10, c[0x0][0x390] ;  /* 0x0000e400000a0ab9 */ /* 0x000fe20000000a00 */
[----:B------:R-:W1:Y:S01]  /*f2d0*/  LDC.64 R18, c[0x0][0x3d8] ;  /* 0x0000f600ff127b82 */ /* 0x000e620000000a00 */
[----:B------:R-:W-:Y:S01]  /*f2e0*/  R2UR UR12, R11 ;  /* 0x000000000b0c72ca */ /* 0x000fe200000e0000 */
[----:B------:R-:W-:Y:S01]  /*f2f0*/  ULDC.64 UR14, c[0x0][0x3b0] ;  /* 0x0000ec00000e7ab9 */ /* 0x000fe20000000a00 */
[----:B------:R-:W-:Y:S01]  /*f300*/  R2UR UR13, R10 ;  /* 0x000000000a0d72ca */ /* 0x000fe200000e0000 */
[----:B------:R-:W-:Y:S01]  /*f310*/  ULDC.64 UR22, c[0x0][0x3d0] ;  /* 0x0000f40000167ab9 */ /* 0x000fe20000000a00 */
[----:B------:R-:W-:Y:S01]  /*f320*/  ISETP.GT.AND P5, PT, R0, 0x1, PT ;  /* 0x000000010000780c */ /* 0x000fe20003fa4270 */
[----:B------:R-:W-:Y:S01]  /*f330*/  VIADD R9, R9, 0x1 ;  /* 0x0000000109097836 */ /* 0x000fe20000000000 */
[----:B------:R-:W-:Y:S01]  /*f340*/  USHF.L.U32 UR18, UR18, 0x6, URZ ;  /* 0x0000000612127899 */ /* 0x000fe2000800063f */
[----:B0-----:R-:W-:Y:S01]  /*f350*/  ISETP.NE.AND P2, PT, R15, 0x1, PT ;  /* 0x000000010f00780c */ /* 0x001fe20003f45270 */
[----:B------:R-:W-:-:S02]  /*f360*/  ULEA UR16, UR16, UR9, 0xe ;  /* 0x0000000910107291 */ /* 0x000fc4000f8e703f */
[----:B------:R-:W-:Y:S01]  /*f370*/  UIADD3 UR17, UR17, 0x37000, URZ ;  /* 0x0003700011117890 */ /* 0x000fe2000fffe03f */
[C---:B------:R-:W-:Y:S01]  /*f380*/  ISETP.NE.AND P4, PT, R9.reuse, 0xb, PT ;  /* 0x0000000b0900780c */ /* 0x040fe20003f85270 */
[----:B------:R-:W-:Y:S01]  /*f390*/  UIADD3 UR8, UR9, 0x2c000, UR8 ;  /* 0x0002c00009087890 */ /* 0x000fe2000fffe008 */
[----:B------:R-:W-:Y:S01]  /*f3a0*/  UMOV UR26, 0x30000 ;  /* 0x00030000001a7882 */ /* 0x000fe20000000000 */
[----:B------:R-:W-:Y:S01]  /*f3b0*/  UMOV UR28, 0x0 ;  /* 0x00000000001c7882 */ /* 0x000fe20000000000 */
[----:B------:R-:W-:Y:S02]  /*f3c0*/  UMOV UR29, 0x10000000 ;  /* 0x10000000001d7882 */ /* 0x000fe40000000000 */
[----:B------:R-:W-:Y:S01]  /*f3d0*/  UMOV UR9, UR17 ;  /* 0x0000001100097c82 */ /* 0x000fe20008000000 */
[----:B------:R-:W-:Y:S02]  /*f3e0*/  SEL R9, R9, RZ, P4 ;  /* 0x000000ff09097207 */ /* 0x000fe40002000000 */
[----:B------:R-:W-:Y:S01]  /*f3f0*/  @P2 IMAD.U32 R13, RZ, RZ, UR4 ;  /* 0x00000004ff0d2e24 */ /* 0x000fe2000f8e00ff */
[----:B------:R-:W-:Y:S01]  /*f400*/  UIADD3 UR4, UP1, UR24, 0xf0, URZ ;  /* 0x000000f018047890 */ /* 0x000fe2000ff3e03f */
[----:B-1----:R-:W-:Y:S01]  /*f410*/  IMAD R12, R10, R17, R19 ;  /* 0x000000110a0c7224 */ /* 0x002fe200078e0213 */
[----:B------:R-:W-:-:S02]  /*f420*/  UIADD3 UR24, UP2, UR24, 0x1f0, URZ ;  /* 0x000001f018187890 */ /* 0x000fc4000ff5e03f */
[----:B------:R-:W-:Y:S01]  /*f430*/  @P2 R2UR UR5, R13 ;  /* 0x000000000d0522ca */ /* 0x000fe200000e0000 */
[----:B------:R-:W-:Y:S01]  /*f440*/  IMAD R13, R11, R16, R18 ;  /* 0x000000100b0d7224 */ /* 0x000fe200078e0212 */
[----:B------:R-:W-:Y:S01]  /*f450*/  ISETP.NE.AND P2, PT, R14, R3, PT ;  /* 0x000000030e00720c */ /* 0x000fe20003f45270 */
[----:B------:R-:W0:Y:S03]  /*f460*/  LDC R16, c[0x0][0x3c8] ;  /* 0x0000f200ff107b82 */ /* 0x000e260000000800 */
[----:B------:R-:W-:Y:S01]  /*f470*/  PRMT R12, R13, 0x40, R12 ;  /* 0x000000400d0c7816 */ /* 0x000fe2000000000c */
[----:B------:R-:W-:-:S06]  /*f480*/  VIADD R13, R11, 0x1 ;  /* 0x000000010b0d7836 */ /* 0x000fcc0000000000 */
[----:B------:R-:W-:Y:S02]  /*f490*/  UIADD3 UR6, -UR5, URZ, URZ ;  /* 0x0000003f05067290 */ /* 0x000fe4000fffe13f */
[----:B------:R-:W-:Y:S01]  /*f4a0*/  UMOV UR21, UR5 ;  /* 0x0000000500157c82 */ /* 0x000fe20008000000 */
[----:B------:R-:W-:-:S03]  /*f4b0*/  @P2 IMAD.MOV R13, RZ, RZ, R11 ;  /* 0x000000ffff0d2224 */ /* 0x000fc600078e020b */
[----:B------:R-:W-:Y:S01]  /*f4c0*/  IMAD R15, R15, UR6, R20 ;  /* 0x000000060f0f7c24 */ /* 0x000fe2000f8e0214 */
[----:B------:R-:W-:-:S03]  /*f4d0*/  UIMAD.WIDE.U32 UR6, UR5, UR10, URZ ;  /* 0x0000000a050672a5 */ /* 0x000fc6000f8e003f */
[----:B------:R-:W-:Y:S01]  /*f4e0*/  UMOV UR10, UR18 ;  /* 0x00000012000a7c82 */ /* 0x000fe20008000000 */
[----:B------:R-:W-:Y:S01]  /*f4f0*/  @UP0 USHF.R.U32.HI UR21, URZ, UR11, UR7 ;  /* 0x0000000b3f150299 */ /* 0x000fe20008011607 */
[----:B------:R-:W-:Y:S01]  /*f500*/  R2UR UR19, R15 ;  /* 0x000000000f1372ca */ /* 0x000fe200000e0000 */
[----:B------:R-:W-:Y:S01]  /*f510*/  VIADD R15, R10, 0x1 ;  /* 0x000000010a0f7836 */ /* 0x000fe20000000000 */
[----:B------:R-:W-:Y:S01]  /*f520*/  R2UR UR7, R12 ;  /* 0x000000000c0772ca */ /* 0x000fe200000e0000 */
[----:B------:R-:W-:Y:S01]  /*f530*/  UIADD3 UR6, -UR21, URZ, URZ ;  /* 0x0000003f15067290 */ /* 0x000fe2000fffe13f */
[----:B0-----:R-:W-:Y:S02]  /*f540*/  ISETP.NE.AND P3, PT, R13, R16, PT ;  /* 0x000000100d00720c */ /* 0x001fe40003f65270 */
[----:B------:R-:W-:Y:S01]  /*f550*/  R2UR UR11, R5 ;  /* 0x00000000050b72ca */ /* 0x000fe200000e0000 */
[----:B------:R-:W-:Y:S01]  /*f560*/  UIMAD UR20, UR20, UR6, UR5 ;  /* 0x00000006141472a4 */ /* 0x000fe2000f8e0205 */
[----:B------:R-:W-:Y:S01]  /*f570*/  SEL R12, RZ, 0x1, P4 ;  /* 0x00000001ff0c7807 */ /* 0x000fe20002000000 */
[----:B------:R-:W-:Y:S01]  /*f580*/  UIADD3.X UR5, URZ, UR25, URZ, UP1, !UPT ;  /* 0x000000193f057290 */ /* 0x000fe20008ffe43f */
[----:B------:R-:W-:Y:S01]  /*f590*/  SEL R11, R13, RZ, P3 ;  /* 0x000000ff0d0b7207 */ /* 0x000fe20001800000 */
[----:B------:R-:W-:Y:S01]  /*f5a0*/  UIMAD UR20, UR20, UR15, UR23 ;  /* 0x0000000f141472a4 */ /* 0x000fe2000f8e0217 */
[----:B------:R-:W-:Y:S01]  /*f5b0*/  LOP3.LUT R7, R7, R12, RZ, 0x3c, !PT ;  /* 0x0000000c07077212 */ /* 0x000fe200078e3cff */
[----:B------:R-:W-:Y:S01]  /*f5c0*/  UIMAD UR19, UR19, UR14, UR22 ;  /* 0x0000000e131372a4 */ /* 0x000fe2000f8e0216 */
[----:B------:R-:W-:Y:S01]  /*f5d0*/  SEL R12, R14, RZ, P2 ;  /* 0x000000ff0e0c7207 */ /* 0x000fe20001000000 */
[----:B------:R-:W-:-:S02]  /*f5e0*/  UPRMT UR6, UR7, 0x5410, URZ ;  /* 0x0000541007067896 */ /* 0x000fc4000800003f */
[----:B------:R-:W-:Y:S01]  /*f5f0*/  UIADD3.X UR25, URZ, UR25, URZ, UP2, !UPT ;  /* 0x000000193f197290 */ /* 0x000fe200097fe43f */
[----:B------:R-:W-:-:S04]  /*f600*/  @P3 IMAD.MOV R15, RZ, RZ, R10 ;  /* 0x000000ffff0f3224 */ /* 0x000fc800078e020a */
[----:B------:R-:W-:Y:S02]  /*f610*/  IMAD.MOV.U32 R10, RZ, RZ, R15 ;  /* 0x000000ffff0a7224 */ /* 0x000fe400078e000f */
[----:B------:R0:W-:Y:S02]  /*f620*/  UTMALDG.4D.IM2COL [UR16], [UR4], UR6 ;  /* 0x00000010040073b4 */ /* 0x0001e40008058006 */
[----:B------:R0:W-:Y:S02]  /*f630*/  UTMALDG.4D.MULTICAST [UR8], [UR24], UR26, desc[UR28] ;  /* 0x00001c08180073b4 */ /* 0x0001e4000801981a */
[----:B0-----:R-:W-:Y:S05]  /*f640*/  @P5 BRA `(.L_x_97) ;  /* 0xfffffff8009c5947 */ /* 0x001fea000383ffff */
.L_x_93:
[----:B------:R-:W-:Y:S01]  /*f650*/  ISETP.GE.U32.AND P2, PT, R4, 0xb, PT ;  /* 0x0000000b0400780c */ /* 0x000fe20003f46070 */
[----:B------:R-:W-:Y:S05]  /*f660*/  WARPSYNC.ALL ;  /* 0x0000000000007948 */ /* 0x000fea0003800000 */
[----:B------:R-:W-:-:S07]  /*f670*/  ELECT P1, URZ, PT ;  /* 0x00000000003f782f */ /* 0x000fce0003820000 */
[----:B--2--5:R-:W-:-:S05]  /*f680*/  @P2 IMAD.WIDE.U32 R2, R4, -0x45d1745d, RZ ;  /* 0xba2e8ba304022825 */ /* 0x024fca00078e00ff */
[----:B------:R-:W-:-:S04]  /*f690*/  @P2 SHF.R.U32.HI R0, RZ, 0x3, R3 ;  /* 0x00000003ff002819 */ /* 0x000fc80000011603 */
[----:B------:R-:W-:-:S04]  /*f6a0*/  @P2 LOP3.LUT R0, R0, 0x1, RZ, 0xc0, !PT ;  /* 0x0000000100002812 */ /* 0x000fc800078ec0ff */
[----:B------:R-:W-:Y:S01]  /*f6b0*/  @P2 ISETP.NE.U32.AND P0, PT, R0, 0x1, PT ;  /* 0x000000010000280c */ /* 0x000fe20003f05070 */
[----:B------:R-:W-:-:S12]  /*f6c0*/  @!P1 EXIT ;  /* 0x000000000000994d */ /* 0x000fd80003800000 */
[----:B------:R-:W-:Y:S01]  /*f6d0*/  LOP3.LUT R8, R8, 0x2, RZ, 0xfc, !PT ;  /* 0x0000000208087812 */ /* 0x000fe200078efcff */
[----:B------:R-:W-:Y:S01]  /*f6e0*/  IMAD.MOV.U32 R0, RZ, RZ, 0x1 ;  /* 0x00000001ff007424 */ /* 0x000fe200078e00ff */
[----:B------:R-:W-:Y:S02]  /*f6f0*/  @P2 ISETP.NE.U32.AND.EX P0, PT, RZ, RZ, PT, P0 ;  /* 0x000000ffff00220c */ /* 0x000fe40003f05100 */
[----:B------:R-:W-:Y:S02]  /*f700*/  ISETP.NE.AND P1, PT, R8, 0x3, PT ;  /* 0x000000030800780c */ /* 0x000fe40003f25270 */
[----:B------:R-:W-:-:S11]  /*f710*/  @P2 SEL R0, RZ, 0x1, !P0 ;  /* 0x00000001ff002807 */ /* 0x000fd60004000000 */
[----:B------:R-:W-:Y:S05]  /*f720*/  @!P1 BRA `(.L_x_98) ;  /* 0x0000000000049947 */ /* 0x000fea0003800000 */
[----:B------:R-:W-:Y:S01]  /*f730*/  BPT.TRAP 0x1 ;  /* 0x000000040000795c */ /* 0x000fe20000300000 */
.L_x_98:
[----:B------:R-:W0:Y:S01]  /*f740*/  S2R R5, SR_CgaCtaId ;  /* 0x0000000000057919 */ /* 0x000e220000008800 */
[----:B------:R-:W-:Y:S01]  /*f750*/  IMAD.WIDE.U32 R2, R4, -0x45d1745d, RZ ;  /* 0xba2e8ba304027825 */ /* 0x000fe200078e00ff */
[----:B------:R-:W-:-:S04]  /*f760*/  MOV R2, 0x400 ;  /* 0x0000040000027802 */ /* 0x000fc80000000f00 */
[----:B------:R-:W-:-:S05]  /*f770*/  SHF.R.U32.HI R3, RZ, 0x3, R3 ;  /* 0x00000003ff037819 */ /* 0x000fca0000011603 */
[----:B------:R-:W-:Y:S01]  /*f780*/  IMAD R4, R3, -0xb, R4 ;  /* 0xfffffff503047824 */ /* 0x000fe200078e0204 */
[----:B0-----:R-:W-:Y:S02]  /*f790*/  LEA R2, R5, R2, 0x18 ;  /* 0x0000000205027211 */ /* 0x001fe400078ec0ff */
[----:B------:R-:W-:-:S03]  /*f7a0*/  SHF.L.U32 R5, R0, 0x1f, RZ ;  /* 0x0000001f00057819 */ /* 0x000fc600000006ff */
[----:B------:R-:W-:-:S04]  /*f7b0*/  VIADD R3, R2, 0x37058 ;  /* 0x0003705802037836 */ /* 0x000fc80000000000 */
[----:B------:R-:W-:-:S07]  /*f7c0*/  IMAD R2, R4, 0x8, R3 ;  /* 0x0000000804027824 */ /* 0x000fce00078e0203 */
.L_x_99:
[----:B0-----:R0:W1:Y:S02]  /*f7d0*/  SYNCS.PHASECHK.TRANS64.TRYWAIT P0, [R2+URZ], R5 ;  /* 0x00000005020075a7 */ /* 0x001064000800017f */
[----:B-1----:R-:W-:Y:S05]  /*f7e0*/  @!P0 NANOSLEEP.SYNCS 0x989680 ;  /* 0x009896800000895d */ /* 0x002fea0003900000 */
[----:B------:R-:W1:Y:S02]  /*f7f0*/  @!P0 SYNCS.PHASECHK.TRANS64 P0, [R2+URZ], R5 ;  /* 0x00000005020085a7 */ /* 0x000e64000800007f */
[----:B-1----:R-:W-:Y:S05]  /*f800*/  @!P0 BRA `(.L_x_99) ;  /* 0xfffffffc00f08947 */ /* 0x002fea000383ffff */
[----:B------:R-:W-:-:S05]  /*f810*/  VIADD R4, R4, 0x1 ;  /* 0x0000000104047836 */ /* 0x000fca0000000000 */
[----:B------:R-:W-:-:S04]  /*f820*/  ISETP.NE.AND P0, PT, R4, 0xb, PT ;  /* 0x0000000b0400780c */ /* 0x000fc80003f05270 */
[----:B0-----:R-:W-:Y:S02]  /*f830*/  SEL R5, RZ, 0x1, P0 ;  /* 0x00000001ff057807 */ /* 0x001fe40000000000 */
[----:B------:R-:W-:Y:S02]  /*f840*/  SEL R4, R4, RZ, P0 ;  /* 0x000000ff04047207 */ /* 0x000fe40000000000 */
[----:B------:R-:W-:-:S03]  /*f850*/  LOP3.LUT R7, R0, R5, RZ, 0x3c, !PT ;  /* 0x0000000500077212 */ /* 0x000fc600078e3cff */
[----:B------:R-:W-:Y:S01]  /*f860*/  IMAD R0, R4, 0x8, R3 ;  /* 0x0000000804007824 */ /* 0x000fe200078e0203 */
[----:B------:R-:W-:-:S07]  /*f870*/  SHF.L.U32 R5, R7, 0x1f, RZ ;  /* 0x0000001f07057819 */ /* 0x000fce00000006ff */
.L_x_100:
        /* <DEDUP_REMOVED lines=11> */
.L_x_101:
        /* <DEDUP_REMOVED lines=11> */
.L_x_102:
        /* <DEDUP_REMOVED lines=11> */
.L_x_103:
        /* <DEDUP_REMOVED lines=11> */
.L_x_104:
        /* <DEDUP_REMOVED lines=11> */
.L_x_105:
        /* <DEDUP_REMOVED lines=11> */
.L_x_106:
        /* <DEDUP_REMOVED lines=11> */
.L_x_107:
        /* <DEDUP_REMOVED lines=11> */
.L_x_108:
        /* <DEDUP_REMOVED lines=11> */
.L_x_109:
[----:B0-----:R0:W1:Y:S02]  /*feb0*/  SYNCS.PHASECHK.TRANS64.TRYWAIT P0, [R4+URZ], R3 ;  /* 0x00000003040075a7 */ /* 0x001064000800017f */
[----:B-1----:R-:W-:Y:S05]  /*fec0*/  @!P0 NANOSLEEP.SYNCS 0x989680 ;  /* 0x009896800000895d */ /* 0x002fea0003900000 */
[----:B------:R-:W1:Y:S02]  /*fed0*/  @!P0 SYNCS.PHASECHK.TRANS64 P0, [R4+URZ], R3 ;  /* 0x00000003040085a7 */ /* 0x000e64000800007f */
[----:B-1----:R-:W-:Y:S05]  /*fee0*/  @P0 EXIT ;  /* 0x000000000000094d */ /* 0x002fea0003800000 */
[----:B------:R-:W-:Y:S05]  /*fef0*/  BRA `(.L_x_109) ;  /* 0xfffffffc00ec7947 */ /* 0x000fea000383ffff */
.L_x_110:
[----:B------:R-:W-:-:S00]  /*ff00*/  BRA `(.L_x_110) ;  /* 0xfffffffc00fc7947 */ /* 0x000fc0000383ffff */
[----:B------:R-:W-:-:S00]  /*ff10*/  NOP ;  /* 0x0000000000007918 */ /* 0x000fc00000000000 */
        /* <DEDUP_REMOVED lines=14> */
.L_x_111:


//--------------------- .nv.shared._ZN7cutlass13device_kernelINS_4conv6kernel13ConvUniversalINS1_16ConvProblemShapeILNS1_8OperatorE0ELi2EEENS1_10collective14CollectiveConvINS1_46MainloopSm90TmaGmmaWarpSpecializedImplicitGemmILS5_0ELi11ELi2EN4cute5tupleIJNSA_1CILi2EEENSC_ILi1EEESE_EEENS1_36KernelImplicitTmaWarpSpecializedSm90ELi1EEENSB_IJNSC_ILi256EEENSC_ILi64EEENSB_IJSJ_EEEEEENS_12float_e4m3_tESM_NSA_8TiledMMAINSA_8MMA_AtomIJNSA_4SM904GMMA30MMA_64x64x32_F32E4M3E4M3_SS_TNILNSQ_7ScaleInE1ELSS_1EEEEEENSA_6LayoutINSB_IJSE_SE_SE_EEENSB_IJNSC_ILi0EEESX_SX_EEEEENSB_IJNSA_10UnderscoreES10_S10_EEEEENS7_6detail26Sm90ImplicitGemmTileTraitsINSA_20SM90_TMA_LOAD_IM2COLENSA_14ComposedLayoutINSA_7SwizzleILi2ELi4ELi3EEENSA_18smem_ptr_flag_bitsILi8EEENSV_INSB_IJNSB_IJNSC_ILi8EEENSC_ILi32EEEEEENSB_IJSJ_SE_EEENSB_IJSE_NSC_ILi11EEEEEEEEENSB_IJNSB_IJSJ_NSC_ILi512EEEEEENSB_IJSE_SX_EEENSB_IJSX_NSC_ILi16384EEEEEEEEEEEEEvEENS14_INSA_23SM90_TMA_LOAD_MULTICASTENS16_IS18_S1A_NSV_INSB_IJNSB_IJS1B_S1B_EEES1E_S1G_EEENSB_IJS1J_S1K_NSB_IJSX_NSC_ILi4096EEEEEEEEEEEEEvEEEENS_8epilogue10collective6detail29Sm90TmaWarpSpecializedAdapterINS22_15DefaultEpilogueISM_NSB_IJNSB_IJlllEEESE_SX_EEES27_NS21_6thread17LinearCombinationISM_Li1EffLNS28_9ScaleType4KindE0ELNS_15FloatRoundStyleE2ESM_EENS_4gemm15EpilogueDefaultEEEEEvvEEEEvNT_6ParamsE --------------------------
	.section	.nv.shared._ZN7cutlass13device_kernelINS_4conv6kernel13ConvUniversalINS1_16ConvProblemShapeILNS1_8OperatorE0ELi2EEENS1_10collective14CollectiveConvINS1_46MainloopSm90TmaGmmaWarpSpecializedImplicitGemmILS5_0ELi11ELi2EN4cute5tupleIJNSA_1CILi2EEENSC_ILi1EEESE_EEENS1_36KernelImplicitTmaWarpSpecializedSm90ELi1EEENSB_IJNSC_ILi256EEENSC_ILi64EEENSB_IJSJ_EEEEEENS_12float_e4m3_tESM_NSA_8TiledMMAINSA_8MMA_AtomIJNSA_4SM904GMMA30MMA_64x64x32_F32E4M3E4M3_SS_TNILNSQ_7ScaleInE1ELSS_1EEEEEENSA_6LayoutINSB_IJSE_SE_SE_EEENSB_IJNSC_ILi0EEESX_SX_EEEEENSB_IJNSA_10UnderscoreES10_S10_EEEEENS7_6detail26Sm90ImplicitGemmTileTraitsINSA_20SM90_TMA_LOAD_IM2COLENSA_14ComposedLayoutINSA_7SwizzleILi2ELi4ELi3EEENSA_18smem_ptr_flag_bitsILi8EEENSV_INSB_IJNSB_IJNSC_ILi8EEENSC_ILi32EEEEEENSB_IJSJ_SE_EEENSB_IJSE_NSC_ILi11EEEEEEEEENSB_IJNSB_IJSJ_NSC_ILi512EEEEEENSB_IJSE_SX_EEENSB_IJSX_NSC_ILi16384EEEEEEEEEEEEEvEENS14_INSA_23SM90_TMA_LOAD_MULTICASTENS16_IS18_S1A_NSV_INSB_IJNSB_IJS1B_S1B_EEES1E_S1G_EEENSB_IJS1J_S1K_NSB_IJSX_NSC_ILi4096EEEEEEEEEEEEEvEEEENS_8epilogue10collective6detail29Sm90TmaWarpSpecializedAdapterINS22_15DefaultEpilogueISM_NSB_IJNSB_IJlllEEESE_SX_EEES27_NS21_6thread17LinearCombinationISM_Li1EffLNS28_9ScaleType4KindE0ELNS_15FloatRoundStyleE2ESM_EENS_4gemm15EpilogueDefaultEEEEEvvEEEEvNT_6ParamsE,"aw",@nobits
	.sectionflags	@""
	.align	16
	.zero		1024


//--------------------- .nv.shared.reserved.0     --------------------------
	.section	.nv.shared.reserved.0,"aw",@nobits
	.weak		__nv_reservedSMEM_offset_0_alias
	.size		__nv_reservedSMEM_offset_0_alias, 0, 0
	.other		__nv_reservedSMEM_offset_0_alias,@"STO_CUDA_RESERVED_SHARED STV_DEFAULT"
__nv_reservedSMEM_offset_0_alias:
	.zero		0


//--------------------- .nv.global                --------------------------
	.section	.nv.global,"aw",@nobits
.nv.global:
	.type		_ZN39_INTERNAL_d7d42274_4_k_cu_7e52e1f0_31754cute1_E,@object
	.size		_ZN39_INTERNAL_d7d42274_4_k_cu_7e52e1f0_31754cute1_E,(_ZN39_INTERNAL_d7d42274_4_k_cu_7e52e1f0_31754cuda3std3__45__cpo6cbeginE - _ZN39_INTERNAL_d7d42274_4_k_cu_7e52e1f0_31754cute1_E)
_ZN39_INTERNAL_d7d42274_4_k_cu_7e52e1f0_31754cute1_E:
	.zero		1
	.type		_ZN39_INTERNAL_d7d42274_4_k_cu_7e52e1f0_31754cuda3std3__45__cpo6cbeginE,@object
	.size		_ZN39_INTERNAL_d7d42274_4_k_cu_7e52e1f0_31754cuda3std3__45__cpo6cbeginE,(_ZN39_INTERNAL_d7d42274_4_k_cu_7e52e1f0_31754cuda3std3__48in_placeE - _ZN39_INTERNAL_d7d42274_4_k_cu_7e52e1f0_31754cuda3std3__45__cpo6cbeginE)
_ZN39_INTERNAL_d7d42274_4_k_cu_7e52e1f0_31754cuda3std3__45__cpo6cbeginE:
	.zero		1
	.type		_ZN39_INTERNAL_d7d42274_4_k_cu_7e52e1f0_31754cuda3std3__48in_placeE,@object
	.size		_ZN39_INTERNAL_d7d42274_4_k_cu_7e52e1f0_31754cuda3std3__48in_placeE,(_ZN39_INTERNAL_d7d42274_4_k_cu_7e52e1f0_31754cuda3std6ranges3__45__cpo9iter_moveE - _ZN39_INTERNAL_d7d42274_4_k_cu_7e52e1f0_31754cuda3std3__48in_placeE)
_ZN39_INTERNAL_d7d42274_4_k_cu_7e52e1f0_31754cuda3std3__48in_placeE:
	.zero		1
	.type		_ZN39_INTERNAL_d7d42274_4_k_cu_7e52e1f0_31754cuda3std6ranges3__45__cpo9iter_moveE,@object
	.size		_ZN39_INTERNAL_d7d42274_4_k_cu_7e52e1f0_31754cuda3std6ranges3__45__cpo9iter_moveE,(_ZN39_INTERNAL_d7d42274_4_k_cu_7e52e1f0_31754cuda3std3__45__cpo5beginE - _ZN39_INTERNAL_d7d42274_4_k_cu_7e52e1f0_31754cuda3std6ranges3__45__cpo9iter_moveE)
_ZN39_INTERNAL_d7d42274_4_k_cu_7e52e1f0_31754cuda3std6ranges3__45__cpo9iter_moveE:
	.zero		1
	.type		_ZN39_INTERNAL_d7d42274_4_k_cu_7e52e1f0_31754cuda3std3__45__cpo5beginE,@object
	.size		_ZN39_INTERNAL_d7d42274_4_k_cu_7e52e1f0_31754cuda3std3__45__cpo5beginE,(_ZN39_INTERNAL_d7d42274_4_k_cu_7e52e1f0_31754cuda3std3__441_GLOBAL__N__d7d42274_4_k_cu_7e52e1f0_31756ignoreE - _ZN39_INTERNAL_d7d42274_4_k_cu_7e52e1f0_31754cuda3std3__45__cpo5beginE)
_ZN39_INTERNAL_d7d42274_4_k_cu_7e52e1f0_31754cuda3std3__45__cpo5beginE:
	.zero		1
	.type		_ZN39_INTERNAL_d7d42274_4_k_cu_7e52e1f0_31754cuda3std3__441_GLOBAL__N__d7d42274_4_k_cu_7e52e1f0_31756ignoreE,@object
	.size		_ZN39_INTERNAL_d7d42274_4_k_cu_7e52e1f0_31754cuda3std3__441_GLOBAL__N__d7d42274_4_k_cu_7e52e1f0_31756ignoreE,(_ZN39_INTERNAL_d7d42274_4_k_cu_7e52e1f0_31754cute7productE - _ZN39_INTERNAL_d7d42274_4_k_cu_7e52e1f0_31754cuda3std3__441_GLOBAL__N__d7d42274_4_k_cu_7e52e1f0_31756ignoreE)
_ZN39_INTERNAL_d7d42274_4_k_cu_7e52e1f0_31754cuda3std3__441_GLOBAL__N__d7d42274_4_k_cu_7e52e1f0_31756ignoreE:
	.zero		1
	.type		_ZN39_INTERNAL_d7d42274_4_k_cu_7e52e1f0_31754cute7productE,@object
	.size		_ZN39_INTERNAL_d7d42274_4_k_cu_7e52e1f0_31754cute7productE,(_ZN39_INTERNAL_d7d42274_4_k_cu_7e52e1f0_31754cuda3std3__45__cpo3endE - _ZN39_INTERNAL_d7d42274_4_k_cu_7e52e1f0_31754cute7productE)
_ZN39_INTERNAL_d7d42274_4_k_cu_7e52e1f0_31754cute7productE:
	.zero		1
	.type		_ZN39_INTERNAL_d7d42274_4_k_cu_7e52e1f0_31754cuda3std3__45__cpo3endE,@object
	.size		_ZN39_INTERNAL_d7d42274_4_k_cu_7e52e1f0_31754cuda3std3__45__cpo3endE,(_ZN39_INTERNAL_d7d42274_4_k_cu_7e52e1f0_31754cuda3std3__419piecewise_constructE - _ZN39_INTERNAL_d7d42274_4_k_cu_7e52e1f0_31754cuda3std3__45__cpo3endE)
_ZN39_INTERNAL_d7d42274_4_k_cu_7e52e1f0_31754cuda3std3__45__cpo3endE:
	.zero		1
	.type		_ZN39_INTERNAL_d7d42274_4_k_cu_7e52e1f0_31754cuda3std3__419piecewise_constructE,@object
	.size		_ZN39_INTERNAL_d7d42274_4_k_cu_7e52e1f0_31754cuda3std3__419piecewise_constructE,(_ZN39_INTERNAL_d7d42274_4_k_cu_7e52e1f0_31754cuda3std3__45__cpo4cendE - _ZN39_INTERNAL_d7d42274_4_k_cu_7e52e1f0_31754cuda3std3__419piecewise_constructE)
_ZN39_INTERNAL_d7d42274_4_k_cu_7e52e1f0_31754cuda3std3__419piecewise_constructE:
	.zero		1
	.type		_ZN39_INTERNAL_d7d42274_4_k_cu_7e52e1f0_31754cuda3std3__45__cpo4cendE,@object
	.size		_ZN39_INTERNAL_d7d42274_4_k_cu_7e52e1f0_31754cuda3std3__45__cpo4cendE,(_ZN39_INTERNAL_d7d42274_4_k_cu_7e52e1f0_31754cuda3std6ranges3__45__cpo4swapE - _ZN39_INTERNAL_d7d42274_4_k_cu_7e52e1f0_31754cuda3std3__45__cpo4cendE)
_ZN39_INTERNAL_d7d42274_4_k_cu_7e52e1f0_31754cuda3std3__45__cpo4cendE:
	.zero		1
	.type		_ZN39_INTERNAL_d7d42274_4_k_cu_7e52e1f0_31754cuda3std6ranges3__45__cpo4swapE,@object
	.size		_ZN39_INTERNAL_d7d42274_4_k_cu_7e52e1f0_31754cuda3std6ranges3__45__cpo4swapE,(.L_7 - _ZN39_INTERNAL_d7d42274_4_k_cu_7e52e1f0_31754cuda3std6ranges3__45__cpo4swapE)
_ZN39_INTERNAL_d7d42274_4_k_cu_7e52e1f0_31754cuda3std6ranges3__45__cpo4swapE:
	.zero		1
.L_7:


//--------------------- .nv.constant0._ZN7cutlass13device_kernelINS_4conv6kernel13ConvUniversalINS1_16ConvProblemShapeILNS1_8OperatorE0ELi2EEENS1_10collective14CollectiveConvINS1_46MainloopSm90TmaGmmaWarpSpecializedImplicitGemmILS5_0ELi11ELi2EN4cute5tupleIJNSA_1CILi2EEENSC_ILi1EEESE_EEENS1_36KernelImplicitTmaWarpSpecializedSm90ELi1EEENSB_IJNSC_ILi256EEENSC_ILi64EEENSB_IJSJ_EEEEEENS_12float_e4m3_tESM_NSA_8TiledMMAINSA_8MMA_AtomIJNSA_4SM904GMMA30MMA_64x64x32_F32E4M3E4M3_SS_TNILNSQ_7ScaleInE1ELSS_1EEEEEENSA_6LayoutINSB_IJSE_SE_SE_EEENSB_IJNSC_ILi0EEESX_SX_EEEEENSB_IJNSA_10UnderscoreES10_S10_EEEEENS7_6detail26Sm90ImplicitGemmTileTraitsINSA_20SM90_TMA_LOAD_IM2COLENSA_14ComposedLayoutINSA_7SwizzleILi2ELi4ELi3EEENSA_18smem_ptr_flag_bitsILi8EEENSV_INSB_IJNSB_IJNSC_ILi8EEENSC_ILi32EEEEEENSB_IJSJ_SE_EEENSB_IJSE_NSC_ILi11EEEEEEEEENSB_IJNSB_IJSJ_NSC_ILi512EEEEEENSB_IJSE_SX_EEENSB_IJSX_NSC_ILi16384EEEEEEEEEEEEEvEENS14_INSA_23SM90_TMA_LOAD_MULTICASTENS16_IS18_S1A_NSV_INSB_IJNSB_IJS1B_S1B_EEES1E_S1G_EEENSB_IJS1J_S1K_NSB_IJSX_NSC_ILi4096EEEEEEEEEEEEEvEEEENS_8epilogue10collective6detail29Sm90TmaWarpSpecializedAdapterINS22_15DefaultEpilogueISM_NSB_IJNSB_IJlllEEESE_SX_EEES27_NS21_6thread17LinearCombinationISM_Li1EffLNS28_9ScaleType4KindE0ELNS_15FloatRoundStyleE2ESM_EENS_4gemm15EpilogueDefaultEEEEEvvEEEEvNT_6ParamsE --------------------------
	.section	.nv.constant0._ZN7cutlass13device_kernelINS_4conv6kernel13ConvUniversalINS1_16ConvProblemShapeILNS1_8OperatorE0ELi2EEENS1_10collective14CollectiveConvINS1_46MainloopSm90TmaGmmaWarpSpecializedImplicitGemmILS5_0ELi11ELi2EN4cute5tupleIJNSA_1CILi2EEENSC_ILi1EEESE_EEENS1_36KernelImplicitTmaWarpSpecializedSm90ELi1EEENSB_IJNSC_ILi256EEENSC_ILi64EEENSB_IJSJ_EEEEEENS_12float_e4m3_tESM_NSA_8TiledMMAINSA_8MMA_AtomIJNSA_4SM904GMMA30MMA_64x64x32_F32E4M3E4M3_SS_TNILNSQ_7ScaleInE1ELSS_1EEEEEENSA_6LayoutINSB_IJSE_SE_SE_EEENSB_IJNSC_ILi0EEESX_SX_EEEEENSB_IJNSA_10UnderscoreES10_S10_EEEEENS7_6detail26Sm90ImplicitGemmTileTraitsINSA_20SM90_TMA_LOAD_IM2COLENSA_14ComposedLayoutINSA_7SwizzleILi2ELi4ELi3EEENSA_18smem_ptr_flag_bitsILi8EEENSV_INSB_IJNSB_IJNSC_ILi8EEENSC_ILi32EEEEEENSB_IJSJ_SE_EEENSB_IJSE_NSC_ILi11EEEEEEEEENSB_IJNSB_IJSJ_NSC_ILi512EEEEEENSB_IJSE_SX_EEENSB_IJSX_NSC_ILi16384EEEEEEEEEEEEEvEENS14_INSA_23SM90_TMA_LOAD_MULTICASTENS16_IS18_S1A_NSV_INSB_IJNSB_IJS1B_S1B_EEES1E_S1G_EEENSB_IJS1J_S1K_NSB_IJSX_NSC_ILi4096EEEEEEEEEEEEEvEEEENS_8epilogue10collective6detail29Sm90TmaWarpSpecializedAdapterINS22_15DefaultEpilogueISM_NSB_IJNSB_IJlllEEESE_SX_EEES27_NS21_6thread17LinearCombinationISM_Li1EffLNS28_9ScaleType4KindE0ELNS_15FloatRoundStyleE2ESM_EENS_4gemm15EpilogueDefaultEEEEEvvEEEEvNT_6ParamsE,"a",@progbits
	.sectionflags	@""
	.align	4
.nv.constant0._ZN7cutlass13device_kernelINS_4conv6kernel13ConvUniversalINS1_16ConvProblemShapeILNS1_8OperatorE0ELi2EEENS1_10collective14CollectiveConvINS1_46MainloopSm90TmaGmmaWarpSpecializedImplicitGemmILS5_0ELi11ELi2EN4cute5tupleIJNSA_1CILi2EEENSC_ILi1EEESE_EEENS1_36KernelImplicitTmaWarpSpecializedSm90ELi1EEENSB_IJNSC_ILi256EEENSC_ILi64EEENSB_IJSJ_EEEEEENS_12float_e4m3_tESM_NSA_8TiledMMAINSA_8MMA_AtomIJNSA_4SM904GMMA30MMA_64x64x32_F32E4M3E4M3_SS_TNILNSQ_7ScaleInE1ELSS_1EEEEEENSA_6LayoutINSB_IJSE_SE_SE_EEENSB_IJNSC_ILi0EEESX_SX_EEEEENSB_IJNSA_10UnderscoreES10_S10_EEEEENS7_6detail26Sm90ImplicitGemmTileTraitsINSA_20SM90_TMA_LOAD_IM2COLENSA_14ComposedLayoutINSA_7SwizzleILi2ELi4ELi3EEENSA_18smem_ptr_flag_bitsILi8EEENSV_INSB_IJNSB_IJNSC_ILi8EEENSC_ILi32EEEEEENSB_IJSJ_SE_EEENSB_IJSE_NSC_ILi11EEEEEEEEENSB_IJNSB_IJSJ_NSC_ILi512EEEEEENSB_IJSE_SX_EEENSB_IJSX_NSC_ILi16384EEEEEEEEEEEEEvEENS14_INSA_23SM90_TMA_LOAD_MULTICASTENS16_IS18_S1A_NSV_INSB_IJNSB_IJS1B_S1B_EEES1E_S1G_EEENSB_IJS1J_S1K_NSB_IJSX_NSC_ILi4096EEEEEEEEEEEEEvEEEENS_8epilogue10collective6detail29Sm90TmaWarpSpecializedAdapterINS22_15DefaultEpilogueISM_NSB_IJNSB_IJlllEEESE_SX_EEES27_NS21_6thread17LinearCombinationISM_Li1EffLNS28_9ScaleType4KindE0ELNS_15FloatRoundStyleE2ESM_EENS_4gemm15EpilogueDefaultEEEEEvvEEEEvNT_6ParamsE:
	.zero		1536


//--------------------- SYMBOLS --------------------------

	.type		.nv.reservedSmem.offset0,@object
	.size		.nv.reservedSmem.offset0,0x4
